//
// Generated by NVIDIA NVVM Compiler
//
// Compiler Build ID: CL-36424714
// Cuda compilation tools, release 13.0, V13.0.88
// Based on NVVM 20.0.0
//

.version 9.0
.target sm_100
.address_size 64

	// .globl	_Z12neighborCubePKdPdS1_iii

.visible .entry _Z12neighborCubePKdPdS1_iii(
	.param .u64 .ptr .align 1 _Z12neighborCubePKdPdS1_iii_param_0,
	.param .u64 .ptr .align 1 _Z12neighborCubePKdPdS1_iii_param_1,
	.param .u64 .ptr .align 1 _Z12neighborCubePKdPdS1_iii_param_2,
	.param .u32 _Z12neighborCubePKdPdS1_iii_param_3,
	.param .u32 _Z12neighborCubePKdPdS1_iii_param_4,
	.param .u32 _Z12neighborCubePKdPdS1_iii_param_5
)
{
	.reg .pred 	%p<15>;
	.reg .b32 	%r<105>;
	.reg .b64 	%rd<43>;
	.reg .b64 	%fd<22>;

	ld.param.u64 	%rd10, [_Z12neighborCubePKdPdS1_iii_param_0];
	ld.param.u64 	%rd11, [_Z12neighborCubePKdPdS1_iii_param_1];
	ld.param.u64 	%rd12, [_Z12neighborCubePKdPdS1_iii_param_2];
	ld.param.u32 	%r53, [_Z12neighborCubePKdPdS1_iii_param_3];
	ld.param.u32 	%r54, [_Z12neighborCubePKdPdS1_iii_param_5];
	cvta.to.global.u64 	%rd1, %rd12;
	cvta.to.global.u64 	%rd2, %rd11;
	cvta.to.global.u64 	%rd3, %rd10;
	mov.u32 	%r55, %ctaid.x;
	mov.u32 	%r56, %ntid.x;
	mul.lo.s32 	%r1, %r55, %r56;
	mov.u32 	%r2, %tid.x;
	add.s32 	%r3, %r1, %r2;
	mov.u32 	%r57, %ctaid.y;
	mov.u32 	%r58, %ntid.y;
	mul.lo.s32 	%r4, %r57, %r58;
	mov.u32 	%r5, %tid.y;
	add.s32 	%r6, %r4, %r5;
	add.s32 	%r7, %r54, -1;
	shr.u32 	%r59, %r7, 31;
	add.s32 	%r60, %r7, %r59;
	shr.s32 	%r8, %r60, 1;
	setp.lt.s32 	%p1, %r3, %r8;
	@%p1 bra 	$L__BB0_12;
	add.s32 	%r61, %r8, %r53;
	setp.gt.s32 	%p2, %r3, %r61;
	setp.lt.s32 	%p3, %r6, %r8;
	setp.gt.s32 	%p4, %r6, %r61;
	or.pred  	%p5, %p3, %p4;
	or.pred  	%p7, %p2, %p5;
	@%p7 bra 	$L__BB0_12;
	sub.s32 	%r62, 1, %r54;
	shr.u32 	%r63, %r62, 31;
	add.s32 	%r64, %r62, %r63;
	shr.s32 	%r9, %r64, 1;
	setp.lt.s32 	%p8, %r8, %r9;
	@%p8 bra 	$L__BB0_12;
	add.s32 	%r10, %r7, %r53;
	sub.s32 	%r11, %r6, %r8;
	sub.s32 	%r12, %r3, %r8;
	add.s32 	%r13, %r8, 1;
	sub.s32 	%r68, %r13, %r9;
	and.b32  	%r14, %r68, 3;
	add.s32 	%r69, %r9, %r6;
	mul.lo.s32 	%r15, %r69, %r10;
	add.s32 	%r70, %r9, %r8;
	mul.lo.s32 	%r16, %r70, %r54;
	sub.s32 	%r71, %r2, %r8;
	add.s32 	%r17, %r71, %r1;
	sub.s32 	%r72, %r5, %r8;
	add.s32 	%r18, %r72, %r4;
	mul.lo.s32 	%r73, %r53, %r53;
	mul.lo.s32 	%r74, %r54, %r73;
	shl.b32 	%r19, %r74, 2;
	shl.b32 	%r20, %r54, 2;
	shl.b32 	%r21, %r10, 2;
	mul.wide.s32 	%rd29, %r10, 8;
	mul.wide.s32 	%rd33, %r54, 8;
	mov.u32 	%r96, %r9;
$L__BB0_4:
	setp.eq.s32 	%p9, %r14, 0;
	add.s32 	%r23, %r96, %r3;
	add.s32 	%r24, %r96, %r8;
	mov.u32 	%r97, %r9;
	@%p9 bra 	$L__BB0_8;
	add.s32 	%r97, %r9, 1;
	setp.eq.s32 	%p10, %r14, 1;
	add.s32 	%r75, %r23, %r15;
	mul.wide.s32 	%rd13, %r75, 8;
	add.s64 	%rd4, %rd3, %rd13;
	ld.global.f64 	%fd1, [%rd4];
	add.s32 	%r26, %r24, %r16;
	mad.lo.s32 	%r76, %r26, %r53, %r11;
	mad.lo.s32 	%r77, %r76, %r53, %r12;
	mul.wide.s32 	%rd14, %r77, 8;
	add.s64 	%rd15, %rd2, %rd14;
	st.global.f64 	[%rd15], %fd1;
	mul.wide.s32 	%rd16, %r26, 8;
	add.s64 	%rd5, %rd1, %rd16;
	ld.global.f64 	%fd2, [%rd5];
	mul.f64 	%fd3, %fd1, %fd2;
	st.global.f64 	[%rd15], %fd3;
	@%p10 bra 	$L__BB0_8;
	add.s32 	%r97, %r9, 2;
	setp.eq.s32 	%p11, %r14, 2;
	mul.wide.s32 	%rd6, %r10, 8;
	add.s64 	%rd7, %rd4, %rd6;
	ld.global.f64 	%fd4, [%rd7];
	add.s32 	%r28, %r26, %r54;
	mad.lo.s32 	%r78, %r28, %r53, %r11;
	mad.lo.s32 	%r79, %r78, %r53, %r12;
	mul.wide.s32 	%rd17, %r79, 8;
	add.s64 	%rd18, %rd2, %rd17;
	st.global.f64 	[%rd18], %fd4;
	mul.wide.s32 	%rd8, %r54, 8;
	add.s64 	%rd9, %rd5, %rd8;
	ld.global.f64 	%fd5, [%rd9];
	mul.f64 	%fd6, %fd4, %fd5;
	st.global.f64 	[%rd18], %fd6;
	@%p11 bra 	$L__BB0_8;
	add.s32 	%r97, %r9, 3;
	add.s64 	%rd19, %rd7, %rd6;
	ld.global.f64 	%fd7, [%rd19];
	add.s32 	%r80, %r28, %r54;
	mad.lo.s32 	%r81, %r80, %r53, %r11;
	mad.lo.s32 	%r82, %r81, %r53, %r12;
	mul.wide.s32 	%rd20, %r82, 8;
	add.s64 	%rd21, %rd2, %rd20;
	st.global.f64 	[%rd21], %fd7;
	add.s64 	%rd22, %rd9, %rd8;
	ld.global.f64 	%fd8, [%rd22];
	mul.f64 	%fd9, %fd7, %fd8;
	st.global.f64 	[%rd21], %fd9;
$L__BB0_8:
	sub.s32 	%r83, %r8, %r9;
	setp.lt.u32 	%p12, %r83, 3;
	@%p12 bra 	$L__BB0_11;
	sub.s32 	%r104, %r97, %r8;
	add.s32 	%r84, %r13, %r97;
	mad.lo.s32 	%r85, %r54, %r84, %r24;
	mad.lo.s32 	%r86, %r53, %r85, %r18;
	mad.lo.s32 	%r103, %r53, %r86, %r17;
	add.s32 	%r87, %r8, %r97;
	add.s32 	%r88, %r87, 2;
	mad.lo.s32 	%r89, %r54, %r88, %r24;
	mad.lo.s32 	%r90, %r53, %r89, %r18;
	mad.lo.s32 	%r102, %r53, %r90, %r17;
	add.s32 	%r91, %r87, 3;
	mad.lo.s32 	%r92, %r54, %r91, %r24;
	mad.lo.s32 	%r93, %r53, %r92, %r18;
	mad.lo.s32 	%r101, %r53, %r93, %r17;
	mad.lo.s32 	%r99, %r54, %r87, %r24;
	mad.lo.s32 	%r94, %r53, %r99, %r18;
	mad.lo.s32 	%r100, %r53, %r94, %r17;
	add.s32 	%r95, %r6, %r97;
	mad.lo.s32 	%r98, %r10, %r95, %r23;
$L__BB0_10:
	mul.wide.s32 	%rd23, %r98, 8;
	add.s64 	%rd24, %rd3, %rd23;
	ld.global.f64 	%fd10, [%rd24];
	mul.wide.s32 	%rd25, %r100, 8;
	add.s64 	%rd26, %rd2, %rd25;
	st.global.f64 	[%rd26], %fd10;
	mul.wide.s32 	%rd27, %r99, 8;
	add.s64 	%rd28, %rd1, %rd27;
	ld.global.f64 	%fd11, [%rd28];
	mul.f64 	%fd12, %fd10, %fd11;
	st.global.f64 	[%rd26], %fd12;
	add.s64 	%rd30, %rd24, %rd29;
	ld.global.f64 	%fd13, [%rd30];
	mul.wide.s32 	%rd31, %r103, 8;
	add.s64 	%rd32, %rd2, %rd31;
	st.global.f64 	[%rd32], %fd13;
	add.s64 	%rd34, %rd28, %rd33;
	ld.global.f64 	%fd14, [%rd34];
	mul.f64 	%fd15, %fd13, %fd14;
	st.global.f64 	[%rd32], %fd15;
	add.s64 	%rd35, %rd30, %rd29;
	ld.global.f64 	%fd16, [%rd35];
	mul.wide.s32 	%rd36, %r102, 8;
	add.s64 	%rd37, %rd2, %rd36;
	st.global.f64 	[%rd37], %fd16;
	add.s64 	%rd38, %rd34, %rd33;
	ld.global.f64 	%fd17, [%rd38];
	mul.f64 	%fd18, %fd16, %fd17;
	st.global.f64 	[%rd37], %fd18;
	add.s64 	%rd39, %rd35, %rd29;
	ld.global.f64 	%fd19, [%rd39];
	mul.wide.s32 	%rd40, %r101, 8;
	add.s64 	%rd41, %rd2, %rd40;
	st.global.f64 	[%rd41], %fd19;
	add.s64 	%rd42, %rd38, %rd33;
	ld.global.f64 	%fd20, [%rd42];
	mul.f64 	%fd21, %fd19, %fd20;
	st.global.f64 	[%rd41], %fd21;
	add.s32 	%r104, %r104, 4;
	add.s32 	%r103, %r103, %r19;
	add.s32 	%r102, %r102, %r19;
	add.s32 	%r101, %r101, %r19;
	add.s32 	%r100, %r100, %r19;
	add.s32 	%r99, %r99, %r20;
	add.s32 	%r98, %r98, %r21;
	setp.ne.s32 	%p13, %r104, 1;
	@%p13 bra 	$L__BB0_10;
$L__BB0_11:
	add.s32 	%r52, %r96, 1;
	setp.ne.s32 	%p14, %r96, %r8;
	mov.u32 	%r96, %r52;
	@%p14 bra 	$L__BB0_4;
$L__BB0_12:
	ret;

}


// ===== COMPILED SASS (sm_100) =====

	.target	sm_100

	.elftype	@"ET_EXEC"


//--------------------- .note.nv.tkinfo           --------------------------
	.section	.note.nv.tkinfo,"",@"SHT_NOTE"
	.sectionflags	@"SHF_NOTE_NV_TKINFO"
	.tkinfo
        /*0018*/ 	.word	0x00000002
        /*0030*/ 	.string	""
        /*0030*/ 	.string	"ptxas"
        /*0030*/ 	.string	"Cuda compilation tools, release 13.0, V13.0.88"
        /*0030*/ 	.string	"Build cuda_13.0.r13.0/compiler.36424714_0"
        /*0030*/ 	.string	"-arch sm_100 -m 64 "



//--------------------- .note.nv.cuinfo           --------------------------
	.section	.note.nv.cuinfo,"",@"SHT_NOTE"
	.sectionflags	@"SHF_NOTE_NV_CUINFO"
        /*0018*/ 	.short	0x0002
        /*001a*/ 	.short	0x0064
        /*001c*/ 	.short	0x0082
	.zero		2


//--------------------- .nv.info                  --------------------------
	.section	.nv.info,"",@"SHT_CUDA_INFO"
	.align	4


	//----- nvinfo : EIATTR_REGCOUNT
	.align		4
        /*0000*/ 	.byte	0x04, 0x2f
        /*0002*/ 	.short	(.L_1 - .L_0)
	.align		4
.L_0:
        /*0004*/ 	.word	index@(_Z12neighborCubePKdPdS1_iii)
        /*0008*/ 	.word	0x00000028


	//----- nvinfo : EIATTR_FRAME_SIZE
	.align		4
.L_1:
        /*000c*/ 	.byte	0x04, 0x11
        /*000e*/ 	.short	(.L_3 - .L_2)
	.align		4
.L_2:
        /*0010*/ 	.word	index@(_Z12neighborCubePKdPdS1_iii)
        /*0014*/ 	.word	0x00000000


	//----- nvinfo : EIATTR_MIN_STACK_SIZE
	.align		4
.L_3:
        /*0018*/ 	.byte	0x04, 0x12
        /*001a*/ 	.short	(.L_5 - .L_4)
	.align		4
.L_4:
        /*001c*/ 	.word	index@(_Z12neighborCubePKdPdS1_iii)
        /*0020*/ 	.word	0x00000000
.L_5:


//--------------------- .nv.compat                --------------------------
	.section	.nv.compat,"",@"SHT_CUDA_COMPAT_INFO"
	.align	4
        /*0000*/ 	.byte	0x02, 0x09, 0x00, 0x00, 0x02, 0x02, 0x01, 0x00, 0x02, 0x05, 0x05, 0x00, 0x03, 0x07, 0x01, 0x01
        /*0010*/ 	.byte	0x02, 0x03, 0x00, 0x00, 0x02, 0x06, 0x01, 0x00, 0x04, 0x0b, 0x08, 0x00, 0x01, 0x00, 0x00, 0x00
        /*0020*/ 	.byte	0x00, 0x00, 0x00, 0x00


//--------------------- .nv.info._Z12neighborCubePKdPdS1_iii --------------------------
	.section	.nv.info._Z12neighborCubePKdPdS1_iii,"",@"SHT_CUDA_INFO"
	.sectionflags	@""
	.align	4


	//----- nvinfo : EIATTR_CUDA_API_VERSION
	.align		4
        /*0000*/ 	.byte	0x04, 0x37
        /*0002*/ 	.short	(.L_7 - .L_6)
.L_6:
        /*0004*/ 	.word	0x00000082


	//----- nvinfo : EIATTR_KPARAM_INFO
	.align		4
.L_7:
        /*0008*/ 	.byte	0x04, 0x17
        /*000a*/ 	.short	(.L_9 - .L_8)
.L_8:
        /*000c*/ 	.word	0x00000000
        /*0010*/ 	.short	0x0005
        /*0012*/ 	.short	0x0020
        /*0014*/ 	.byte	0x00, 0xf0, 0x11, 0x00


	//----- nvinfo : EIATTR_KPARAM_INFO
	.align		4
.L_9:
        /*0018*/ 	.byte	0x04, 0x17
        /*001a*/ 	.short	(.L_11 - .L_10)
.L_10:
        /*001c*/ 	.word	0x00000000
        /*0020*/ 	.short	0x0004
        /*0022*/ 	.short	0x001c
        /*0024*/ 	.byte	0x00, 0xf0, 0x11, 0x00


	//----- nvinfo : EIATTR_KPARAM_INFO
	.align		4
.L_11:
        /*0028*/ 	.byte	0x04, 0x17
        /*002a*/ 	.short	(.L_13 - .L_12)
.L_12:
        /*002c*/ 	.word	0x00000000
        /*0030*/ 	.short	0x0003
        /*0032*/ 	.short	0x0018
        /*0034*/ 	.byte	0x00, 0xf0, 0x11, 0x00


	//----- nvinfo : EIATTR_KPARAM_INFO
	.align		4
.L_13:
        /*0038*/ 	.byte	0x04, 0x17
        /*003a*/ 	.short	(.L_15 - .L_14)
.L_14:
        /*003c*/ 	.word	0x00000000
        /*0040*/ 	.short	0x0002
        /*0042*/ 	.short	0x0010
        /*0044*/ 	.byte	0x00, 0xf5, 0x21, 0x00


	//----- nvinfo : EIATTR_KPARAM_INFO
	.align		4
.L_15:
        /*0048*/ 	.byte	0x04, 0x17
        /*004a*/ 	.short	(.L_17 - .L_16)
.L_16:
        /*004c*/ 	.word	0x00000000
        /*0050*/ 	.short	0x0001
        /*0052*/ 	.short	0x0008
        /*0054*/ 	.byte	0x00, 0xf5, 0x21, 0x00


	//----- nvinfo : EIATTR_KPARAM_INFO
	.align		4
.L_17:
        /*0058*/ 	.byte	0x04, 0x17
        /*005a*/ 	.short	(.L_19 - .L_18)
.L_18:
        /*005c*/ 	.word	0x00000000
        /*0060*/ 	.short	0x0000
        /*0062*/ 	.short	0x0000
        /*0064*/ 	.byte	0x00, 0xf5, 0x21, 0x00


	//----- nvinfo : EIATTR_SPARSE_MMA_MASK
	.align		4
.L_19:
        /*0068*/ 	.byte	0x03, 0x50
        /*006a*/ 	.short	0x0000


	//----- nvinfo : EIATTR_MAXREG_COUNT
	.align		4
        /*006c*/ 	.byte	0x03, 0x1b
        /*006e*/ 	.short	0x00ff


	//----- nvinfo : EIATTR_MERCURY_ISA_VERSION
	.align		4
        /*0070*/ 	.byte	0x03, 0x5f
        /*0072*/ 	.short	0x0101


	//----- nvinfo : EIATTR_VRC_CTA_INIT_COUNT
	.align		4
        /*0074*/ 	.byte	0x02, 0x4a
	.zero		1
	.zero		1


	//----- nvinfo : EIATTR_EXIT_INSTR_OFFSETS
	.align		4
        /*0078*/ 	.byte	0x04, 0x1c
        /*007a*/ 	.short	(.L_21 - .L_20)


	//   ....[0]....
.L_20:
        /*007c*/ 	.word	0x000000e0


	//   ....[1]....
        /*0080*/ 	.word	0x00000160


	//   ....[2]....
        /*0084*/ 	.word	0x000001b0


	//   ....[3]....
        /*0088*/ 	.word	0x00001ac0


	//----- nvinfo : EIATTR_CBANK_PARAM_SIZE
	.align		4
.L_21:
        /*008c*/ 	.byte	0x03, 0x19
        /*008e*/ 	.short	0x0024


	//----- nvinfo : EIATTR_PARAM_CBANK
	.align		4
        /*0090*/ 	.byte	0x04, 0x0a
        /*0092*/ 	.short	(.L_23 - .L_22)
	.align		4
.L_22:
        /*0094*/ 	.word	index@(.nv.constant0._Z12neighborCubePKdPdS1_iii)
        /*0098*/ 	.short	0x0380
        /*009a*/ 	.short	0x0024


	//----- nvinfo : EIATTR_SW_WAR
	.align		4
.L_23:
        /*009c*/ 	.byte	0x04, 0x36
        /*009e*/ 	.short	(.L_25 - .L_24)
.L_24:
        /*00a0*/ 	.word	0x00000008
.L_25:


//--------------------- .nv.callgraph             --------------------------
	.section	.nv.callgraph,"",@"SHT_CUDA_CALLGRAPH"
	.align	4
	.sectionentsize	8
	.align		4
        /*0000*/ 	.word	0x00000000
	.align		4
        /*0004*/ 	.word	0xffffffff
	.align		4
        /*0008*/ 	.word	0x00000000
	.align		4
        /*000c*/ 	.word	0xfffffffe
	.align		4
        /*0010*/ 	.word	0x00000000
	.align		4
        /*0014*/ 	.word	0xfffffffd
	.align		4
        /*0018*/ 	.word	0x00000000
	.align		4
        /*001c*/ 	.word	0xfffffffc


//--------------------- .text._Z12neighborCubePKdPdS1_iii --------------------------
	.section	.text._Z12neighborCubePKdPdS1_iii,"ax",@progbits
	.align	128
        .global         _Z12neighborCubePKdPdS1_iii
        .type           _Z12neighborCubePKdPdS1_iii,@function
        .size           _Z12neighborCubePKdPdS1_iii,(.L_x_8 - _Z12neighborCubePKdPdS1_iii)
        .other          _Z12neighborCubePKdPdS1_iii,@"STO_CUDA_ENTRY STV_DEFAULT"
_Z12neighborCubePKdPdS1_iii:
.text._Z12neighborCubePKdPdS1_iii:
[----:B------:R-:W-:Y:S01]  /*0000*/  LDC R1, c[0x0][0x37c] ;  /* 0x0000df00ff017b82 */ /* 0x000fe20000000800 */
[----:B------:R-:W0:Y:S07]  /*0010*/  S2R R4, SR_TID.X ;  /* 0x0000000000047919 */ /* 0x000e2e0000002100 */
[----:B------:R-:W1:Y:S01]  /*0020*/  LDC R9, c[0x0][0x3a0] ;  /* 0x0000e800ff097b82 */ /* 0x000e620000000800 */
[----:B------:R-:W2:Y:S07]  /*0030*/  LDCU UR5, c[0x0][0x360] ;  /* 0x00006c00ff0577ac */ /* 0x000eae0008000800 */
[----:B------:R-:W2:Y:S08]  /*0040*/  S2UR UR4, SR_CTAID.X ;  /* 0x00000000000479c3 */ /* 0x000eb00000002500 */
[----:B------:R-:W3:Y:S01]  /*0050*/  S2UR UR6, SR_CTAID.Y ;  /* 0x00000000000679c3 */ /* 0x000ee20000002600 */
[----:B-1----:R-:W-:-:S04]  /*0060*/  IADD3 R5, PT, PT, R9, -0x1, RZ ;  /* 0xffffffff09057810 */ /* 0x002fc80007ffe0ff */
[----:B------:R-:W-:Y:S01]  /*0070*/  LEA.HI R2, R5, R5, RZ, 0x1 ;  /* 0x0000000505027211 */ /* 0x000fe200078f08ff */
[----:B--2---:R-:W-:-:S03]  /*0080*/  UIMAD UR4, UR4, UR5, URZ ;  /* 0x00000005040472a4 */ /* 0x004fc6000f8e02ff */
[----:B------:R-:W-:Y:S01]  /*0090*/  SHF.R.S32.HI R7, RZ, 0x1, R2 ;  /* 0x00000001ff077819 */ /* 0x000fe20000011402 */
[----:B------:R-:W3:Y:S02]  /*00a0*/  LDCU UR5, c[0x0][0x364] ;  /* 0x00006c80ff0577ac */ /* 0x000ee40008000800 */
[----:B0-----:R-:W-:-:S04]  /*00b0*/  IADD3 R0, PT, PT, R4, UR4, RZ ;  /* 0x0000000404007c10 */ /* 0x001fc8000fffe0ff */
[----:B------:R-:W-:Y:S01]  /*00c0*/  ISETP.GE.AND P0, PT, R0, R7, PT ;  /* 0x000000070000720c */ /* 0x000fe20003f06270 */
[----:B---3--:R-:W-:-:S12]  /*00d0*/  UIMAD UR5, UR6, UR5, URZ ;  /* 0x00000005060572a4 */ /* 0x008fd8000f8e02ff */
[----:B------:R-:W-:Y:S05]  /*00e0*/  @!P0 EXIT ;  /* 0x000000000000894d */ /* 0x000fea0003800000 */
[----:B------:R-:W0:Y:S01]  /*00f0*/  S2R R8, SR_TID.Y ;  /* 0x0000000000087919 */ /* 0x000e220000002200 */
[----:B------:R-:W1:Y:S02]  /*0100*/  LDCU UR7, c[0x0][0x398] ;  /* 0x00007300ff0777ac */ /* 0x000e640008000800 */
[----:B-1----:R-:W-:Y:S02]  /*0110*/  IADD3 R3, PT, PT, R7, UR7, RZ ;  /* 0x0000000707037c10 */ /* 0x002fe4000fffe0ff */
[----:B0-----:R-:W-:-:S04]  /*0120*/  IADD3 R2, PT, PT, R8, UR5, RZ ;  /* 0x0000000508027c10 */ /* 0x001fc8000fffe0ff */
[----:B------:R-:W-:-:S04]  /*0130*/  ISETP.GT.AND P0, PT, R2, R3, PT ;  /* 0x000000030200720c */ /* 0x000fc80003f04270 */
[----:B------:R-:W-:-:S04]  /*0140*/  ISETP.LT.OR P0, PT, R2, R7, P0 ;  /* 0x000000070200720c */ /* 0x000fc80000701670 */
[----:B------:R-:W-:-:S13]  /*0150*/  ISETP.GT.OR P0, PT, R0, R3, P0 ;  /* 0x000000030000720c */ /* 0x000fda0000704670 */
[----:B------:R-:W-:Y:S05]  /*0160*/  @P0 EXIT ;  /* 0x000000000000094d */ /* 0x000fea0003800000 */
[----:B------:R-:W-:-:S04]  /*0170*/  IADD3 R3, PT, PT, -R9, 0x1, RZ ;  /* 0x0000000109037810 */ /* 0x000fc80007ffe1ff */
[----:B------:R-:W-:-:S04]  /*0180*/  LEA.HI R3, R3, R3, RZ, 0x1 ;  /* 0x0000000303037211 */ /* 0x000fc800078f08ff */
[----:B------:R-:W-:-:S04]  /*0190*/  SHF.R.S32.HI R6, RZ, 0x1, R3 ;  /* 0x00000001ff067819 */ /* 0x000fc80000011403 */
[----:B------:R-:W-:-:S13]  /*01a0*/  ISETP.GE.AND P0, PT, R7, R6, PT ;  /* 0x000000060700720c */ /* 0x000fda0003f06270 */
[----:B------:R-:W-:Y:S05]  /*01b0*/  @!P0 EXIT ;  /* 0x000000000000894d */ /* 0x000fea0003800000 */
[----:B------:R-:W-:Y:S01]  /*01c0*/  UIMAD UR6, UR7, UR7, URZ ;  /* 0x00000007070672a4 */ /* 0x000fe2000f8e02ff */
[--C-:B------:R-:W-:Y:S01]  /*01d0*/  IADD3 R3, PT, PT, R4, UR4, -R7.reuse ;  /* 0x0000000404037c10 */ /* 0x100fe2000fffe807 */
[----:B------:R-:W0:Y:S01]  /*01e0*/  LDCU.64 UR12, c[0x0][0x358] ;  /* 0x00006b00ff0c77ac */ /* 0x000e220008000a00 */
[----:B------:R-:W-:Y:S02]  /*01f0*/  IADD3 R4, PT, PT, R8, UR5, -R7 ;  /* 0x0000000508047c10 */ /* 0x000fe4000fffe807 */
[----:B------:R-:W-:Y:S01]  /*0200*/  MOV R7, R6 ;  /* 0x0000000600077202 */ /* 0x000fe20000000f00 */
[----:B------:R-:W-:Y:S01]  /*0210*/  IMAD R6, R9, UR6, RZ ;  /* 0x0000000609067c24 */ /* 0x000fe2000f8e02ff */
[----:B------:R-:W-:-:S07]  /*0220*/  IADD3 R5, PT, PT, R5, UR7, RZ ;  /* 0x0000000705057c10 */ /* 0x000fce000fffe0ff */
.L_x_6:
[----:B-1----:R-:W1:Y:S01]  /*0230*/  LDCU UR5, c[0x0][0x3a0] ;  /* 0x00007400ff0577ac */ /* 0x002e620008000800 */
[----:B------:R-:W-:Y:S01]  /*0240*/  IADD3 R12, PT, PT, R0, R7, RZ ;  /* 0x00000007000c7210 */ /* 0x000fe20007ffe0ff */
[----:B-1----:R-:W-:Y:S02]  /*0250*/  UIADD3 UR6, UPT, UPT, UR5, -0x1, URZ ;  /* 0xffffffff05067890 */ /* 0x002fe4000fffe0ff */
[----:B------:R-:W-:Y:S02]  /*0260*/  UIADD3 UR4, UPT, UPT, -UR5, 0x1, URZ ;  /* 0x0000000105047890 */ /* 0x000fe4000fffe1ff */
[----:B------:R-:W-:Y:S02]  /*0270*/  ULEA.HI UR7, UR6, UR6, URZ, 0x1 ;  /* 0x0000000606077291 */ /* 0x000fe4000f8f08ff */
[----:B------:R-:W-:Y:S02]  /*0280*/  ULEA.HI UR6, UR4, UR4, URZ, 0x1 ;  /* 0x0000000404067291 */ /* 0x000fe4000f8f08ff */
[----:B------:R-:W-:-:S02]  /*0290*/  USHF.R.S32.HI UR8, URZ, 0x1, UR7 ;  /* 0x00000001ff087899 */ /* 0x000fc40008011407 */
[----:B------:R-:W-:Y:S02]  /*02a0*/  USHF.R.S32.HI UR7, URZ, 0x1, UR6 ;  /* 0x00000001ff077899 */ /* 0x000fe40008011406 */
[----:B------:R-:W-:Y:S02]  /*02b0*/  UIADD3 UR9, UPT, UPT, UR8, 0x1, URZ ;  /* 0x0000000108097890 */ /* 0x000fe4000fffe0ff */
[C---:B------:R-:W-:Y:S02]  /*02c0*/  ISETP.NE.AND P0, PT, R7.reuse, UR8, PT ;  /* 0x0000000807007c0c */ /* 0x040fe4000bf05270 */
[----:B------:R-:W-:Y:S01]  /*02d0*/  UIADD3 UR4, UPT, UPT, -UR7, UR9, URZ ;  /* 0x0000000907047290 */ /* 0x000fe2000fffe1ff */
[C---:B------:R-:W-:Y:S02]  /*02e0*/  IADD3 R13, PT, PT, R7.reuse, UR8, RZ ;  /* 0x00000008070d7c10 */ /* 0x040fe4000fffe0ff */
[----:B------:R-:W-:Y:S01]  /*02f0*/  IADD3 R7, PT, PT, R7, 0x1, RZ ;  /* 0x0000000107077810 */ /* 0x000fe20007ffe0ff */
[----:B------:R-:W-:-:S03]  /*0300*/  ULOP3.LUT UR10, UR4, 0x3, URZ, 0xc0, !UPT ;  /* 0x00000003040a7892 */ /* 0x000fc6000f8ec0ff */
[----:B------:R-:W-:Y:S01]  /*0310*/  UMOV UR4, UR7 ;  /* 0x0000000700047c82 */ /* 0x000fe20008000000 */
[----:B------:R-:W-:-:S09]  /*0320*/  UISETP.NE.AND UP0, UPT, UR10, URZ, UPT ;  /* 0x000000ff0a00728c */ /* 0x000fd2000bf05270 */
[----:B--234-:R-:W-:Y:S05]  /*0330*/  BRA.U !UP0, `(.L_x_0) ;  /* 0x0000000108cc7547 */ /* 0x01cfea000b800000 */
[----:B------:R-:W1:Y:S01]  /*0340*/  LDC.64 R14, c[0x0][0x380] ;  /* 0x0000e000ff0e7b82 */ /* 0x000e620000000a00 */
[----:B------:R-:W-:Y:S01]  /*0350*/  IADD3 R8, PT, PT, R2, UR7, RZ ;  /* 0x0000000702087c10 */ /* 0x000fe2000fffe0ff */
[----:B------:R-:W2:Y:S04]  /*0360*/  LDCU UR11, c[0x0][0x398] ;  /* 0x00007300ff0b77ac */ /* 0x000ea80008000800 */
[----:B------:R-:W-:Y:S02]  /*0370*/  IMAD R9, R5, R8, RZ ;  /* 0x0000000805097224 */ /* 0x000fe400078e02ff */
[----:B------:R-:W3:Y:S03]  /*0380*/  LDC R20, c[0x0][0x3a0] ;  /* 0x0000e800ff147b82 */ /* 0x000ee60000000800 */
[----:B------:R-:W-:-:S05]  /*0390*/  IADD3 R9, PT, PT, R9, R12, RZ ;  /* 0x0000000c09097210 */ /* 0x000fca0007ffe0ff */
[----:B------:R-:W4:Y:S01]  /*03a0*/  LDC.64 R10, c[0x0][0x390] ;  /* 0x0000e400ff0a7b82 */ /* 0x000f220000000a00 */
[----:B-1----:R-:W-:-:S07]  /*03b0*/  IMAD.WIDE R14, R9, 0x8, R14 ;  /* 0x00000008090e7825 */ /* 0x002fce00078e020e */
[----:B------:R-:W1:Y:S01]  /*03c0*/  LDC.64 R8, c[0x0][0x388] ;  /* 0x0000e200ff087b82 */ /* 0x000e620000000a00 */
[----:B0-----:R-:W5:Y:S01]  /*03d0*/  LDG.E.64 R18, desc[UR12][R14.64] ;  /* 0x0000000c0e127981 */ /* 0x001f62000c1e1b00 */
[----:B------:R-:W-:Y:S02]  /*03e0*/  UIADD3 UR4, UPT, UPT, UR8, UR7, URZ ;  /* 0x0000000708047290 */ /* 0x000fe4000fffe0ff */
[----:B------:R-:W-:Y:S02]  /*03f0*/  IADD3 R21, PT, PT, R2, -UR8, RZ ;  /* 0x8000000802157c10 */ /* 0x000fe4000fffe0ff */
[----:B------:R-:W-:Y:S02]  /*0400*/  IADD3 R22, PT, PT, R0, -UR8, RZ ;  /* 0x8000000800167c10 */ /* 0x000fe4000fffe0ff */
[----:B---3--:R-:W-:-:S04]  /*0410*/  IMAD R23, R20, UR4, R13 ;  /* 0x0000000414177c24 */ /* 0x008fc8000f8e020d */
[C---:B--2---:R-:W-:Y:S02]  /*0420*/  IMAD R17, R23.reuse, UR11, R21 ;  /* 0x0000000b17117c24 */ /* 0x044fe4000f8e0215 */
[----:B----4-:R-:W-:-:S04]  /*0430*/  IMAD.WIDE R10, R23, 0x8, R10 ;  /* 0x00000008170a7825 */ /* 0x010fc800078e020a */
[----:B------:R-:W-:-:S04]  /*0440*/  IMAD R17, R17, UR11, R22 ;  /* 0x0000000b11117c24 */ /* 0x000fc8000f8e0216 */
[----:B-1----:R-:W-:-:S05]  /*0450*/  IMAD.WIDE R16, R17, 0x8, R8 ;  /* 0x0000000811107825 */ /* 0x002fca00078e0208 */
[----:B-----5:R1:W-:Y:S04]  /*0460*/  STG.E.64 desc[UR12][R16.64], R18 ;  /* 0x0000001210007986 */ /* 0x0203e8000c101b0c */
[----:B------:R-:W2:Y:S01]  /*0470*/  LDG.E.64 R24, desc[UR12][R10.64] ;  /* 0x0000000c0a187981 */ /* 0x000ea2000c1e1b00 */
[----:B------:R-:W-:Y:S02]  /*0480*/  UISETP.NE.AND UP0, UPT, UR10, 0x1, UPT ;  /* 0x000000010a00788c */ /* 0x000fe4000bf05270 */
[----:B------:R-:W-:Y:S01]  /*0490*/  UIADD3 UR4, UPT, UPT, UR7, 0x1, URZ ;  /* 0x0000000107047890 */ /* 0x000fe2000fffe0ff */
[----:B--2---:R-:W-:-:S07]  /*04a0*/  DMUL R24, R18, R24 ;  /* 0x0000001812187228 */ /* 0x004fce0000000000 */
[----:B------:R1:W-:Y:S01]  /*04b0*/  STG.E.64 desc[UR12][R16.64], R24 ;  /* 0x0000001810007986 */ /* 0x0003e2000c101b0c */
[----:B------:R-:W-:Y:S05]  /*04c0*/  BRA.U !UP0, `(.L_x_0) ;  /* 0x0000000108687547 */ /* 0x000fea000b800000 */
[----:B------:R-:W-:-:S05]  /*04d0*/  IMAD.WIDE R14, R5, 0x8, R14 ;  /* 0x00000008050e7825 */ /* 0x000fca00078e020e */
[----:B-1----:R-:W2:Y:S01]  /*04e0*/  LDG.E.64 R18, desc[UR12][R14.64] ;  /* 0x0000000c0e127981 */ /* 0x002ea2000c1e1b00 */
[----:B------:R-:W-:Y:S01]  /*04f0*/  IADD3 R23, PT, PT, R23, R20, RZ ;  /* 0x0000001417177210 */ /* 0x000fe20007ffe0ff */
[----:B------:R-:W-:-:S04]  /*0500*/  IMAD.WIDE R10, R20, 0x8, R10 ;  /* 0x00000008140a7825 */ /* 0x000fc800078e020a */
[----:B------:R-:W-:-:S04]  /*0510*/  IMAD R17, R23, UR11, R21 ;  /* 0x0000000b17117c24 */ /* 0x000fc8000f8e0215 */
[----:B------:R-:W-:-:S04]  /*0520*/  IMAD R17, R17, UR11, R22 ;  /* 0x0000000b11117c24 */ /* 0x000fc8000f8e0216 */
[----:B------:R-:W-:-:S05]  /*0530*/  IMAD.WIDE R16, R17, 0x8, R8 ;  /* 0x0000000811107825 */ /* 0x000fca00078e0208 */
[----:B--2---:R2:W-:Y:S04]  /*0540*/  STG.E.64 desc[UR12][R16.64], R18 ;  /* 0x0000001210007986 */ /* 0x0045e8000c101b0c */
[----:B------:R-:W3:Y:S01]  /*0550*/  LDG.E.64 R24, desc[UR12][R10.64] ;  /* 0x0000000c0a187981 */ /* 0x000ee2000c1e1b00 */
[----:B------:R-:W-:Y:S02]  /*0560*/  UISETP.NE.AND UP0, UPT, UR10, 0x2, UPT ;  /* 0x000000020a00788c */ /* 0x000fe4000bf05270 */
[----:B------:R-:W-:Y:S01]  /*0570*/  UIADD3 UR4, UPT, UPT, UR7, 0x2, URZ ;  /* 0x0000000207047890 */ /* 0x000fe2000fffe0ff */
[----:B---3--:R-:W-:-:S07]  /*0580*/  DMUL R24, R18, R24 ;  /* 0x0000001812187228 */ /* 0x008fce0000000000 */
[----:B------:R2:W-:Y:S01]  /*0590*/  STG.E.64 desc[UR12][R16.64], R24 ;  /* 0x0000001810007986 */ /* 0x0005e2000c101b0c */
[----:B------:R-:W-:Y:S05]  /*05a0*/  BRA.U !UP0, `(.L_x_0) ;  /* 0x0000000108307547 */ /* 0x000fea000b800000 */
[----:B------:R-:W-:-:S06]  /*05b0*/  IMAD.WIDE R14, R5, 0x8, R14 ;  /* 0x00000008050e7825 */ /* 0x000fcc00078e020e */
[----:B------:R-:W3:Y:S01]  /*05c0*/  LDG.E.64 R14, desc[UR12][R14.64] ;  /* 0x0000000c0e0e7981 */ /* 0x000ee2000c1e1b00 */
[----:B--2---:R-:W-:Y:S01]  /*05d0*/  IADD3 R16, PT, PT, R23, R20, RZ ;  /* 0x0000001417107210 */ /* 0x004fe20007ffe0ff */
[----:B------:R-:W-:-:S04]  /*05e0*/  IMAD.WIDE R10, R20, 0x8, R10 ;  /* 0x00000008140a7825 */ /* 0x000fc800078e020a */
[----:B------:R-:W-:-:S04]  /*05f0*/  IMAD R21, R16, UR11, R21 ;  /* 0x0000000b10157c24 */ /* 0x000fc8000f8e0215 */
[----:B------:R-:W-:-:S04]  /*0600*/  IMAD R21, R21, UR11, R22 ;  /* 0x0000000b15157c24 */ /* 0x000fc8000f8e0216 */
[----:B------:R-:W-:-:S05]  /*0610*/  IMAD.WIDE R8, R21, 0x8, R8 ;  /* 0x0000000815087825 */ /* 0x000fca00078e0208 */
[----:B---3--:R3:W-:Y:S04]  /*0620*/  STG.E.64 desc[UR12][R8.64], R14 ;  /* 0x0000000e08007986 */ /* 0x0087e8000c101b0c */
[----:B------:R-:W2:Y:S01]  /*0630*/  LDG.E.64 R10, desc[UR12][R10.64] ;  /* 0x0000000c0a0a7981 */ /* 0x000ea2000c1e1b00 */
[----:B------:R-:W-:Y:S01]  /*0640*/  UIADD3 UR4, UPT, UPT, UR7, 0x3, URZ ;  /* 0x0000000307047890 */ /* 0x000fe2000fffe0ff */
[----:B--2---:R-:W-:-:S07]  /*0650*/  DMUL R16, R14, R10 ;  /* 0x0000000a0e107228 */ /* 0x004fce0000000000 */
[----:B------:R3:W-:Y:S04]  /*0660*/  STG.E.64 desc[UR12][R8.64], R16 ;  /* 0x0000001008007986 */ /* 0x0007e8000c101b0c */
.L_x_0:
[----:B------:R-:W-:-:S04]  /*0670*/  UIADD3 UR5, UPT, UPT, UR5, -0x1, URZ ;  /* 0xffffffff05057890 */ /* 0x000fc8000fffe0ff */
[----:B------:R-:W-:Y:S02]  /*0680*/  ULEA.HI UR7, UR5, UR5, URZ, 0x1 ;  /* 0x0000000505077291 */ /* 0x000fe4000f8f08ff */
[----:B------:R-:W-:Y:S02]  /*0690*/  USHF.R.S32.HI UR5, URZ, 0x1, UR6 ;  /* 0x00000001ff057899 */ /* 0x000fe40008011406 */
[----:B------:R-:W-:-:S04]  /*06a0*/  USHF.R.S32.HI UR7, URZ, 0x1, UR7 ;  /* 0x00000001ff077899 */ /* 0x000fc80008011407 */
[----:B------:R-:W-:-:S04]  /*06b0*/  UIADD3 UR5, UPT, UPT, UR7, -UR5, URZ ;  /* 0x8000000507057290 */ /* 0x000fc8000fffe0ff */
[----:B------:R-:W-:-:S09]  /*06c0*/  UISETP.GE.U32.AND UP0, UPT, UR5, 0x3, UPT ;  /* 0x000000030500788c */ /* 0x000fd2000bf06070 */
[----:B------:R-:W-:Y:S05]  /*06d0*/  BRA.U !UP0, `(.L_x_1) ;  /* 0x0000001108f47547 */ /* 0x000fea000b800000 */
[----:B---3--:R-:W3:Y:S01]  /*06e0*/  LDC R8, c[0x0][0x3a0] ;  /* 0x0000e800ff087b82 */ /* 0x008ee20000000800 */
[----:B------:R-:W4:Y:S01]  /*06f0*/  LDCU UR10, c[0x0][0x398] ;  /* 0x00007300ff0a77ac */ /* 0x000f220008000800 */
[----:B------:R-:W-:Y:S01]  /*0700*/  IADD3 R10, PT, PT, R2, UR4, RZ ;  /* 0x00000004020a7c10 */ /* 0x000fe2000fffe0ff */
[----:B------:R-:W-:Y:S02]  /*0710*/  UIADD3 UR5, UPT, UPT, UR9, UR4, URZ ;  /* 0x0000000409057290 */ /* 0x000fe4000fffe0ff */
[----:B------:R-:W-:Y:S02]  /*0720*/  UIADD3 UR8, UPT, UPT, -UR7, UR4, URZ ;  /* 0x0000000407087290 */ /* 0x000fe4000fffe1ff */
[----:B------:R-:W-:Y:S01]  /*0730*/  IMAD R10, R5, R10, R12 ;  /* 0x0000000a050a7224 */ /* 0x000fe200078e020c */
[----:B------:R-:W-:Y:S02]  /*0740*/  UIADD3 UR4, UPT, UPT, UR7, UR4, URZ ;  /* 0x0000000407047290 */ /* 0x000fe4000fffe0ff */
[----:B------:R-:W-:-:S02]  /*0750*/  UIADD3 UR6, UPT, UPT, UR5, 0x1, URZ ;  /* 0x0000000105067890 */ /* 0x000fc4000fffe0ff */
[----:B------:R-:W-:Y:S02]  /*0760*/  UIADD3 UR7, UPT, UPT, UR5, 0x2, URZ ;  /* 0x0000000205077890 */ /* 0x000fe4000fffe0ff */
[----:B------:R-:W-:Y:S01]  /*0770*/  UISETP.GE.AND UP0, UPT, UR8, 0x1, UPT ;  /* 0x000000010800788c */ /* 0x000fe2000bf06270 */
[C-C-:B---3--:R-:W-:Y:S02]  /*0780*/  IMAD R9, R8.reuse, UR5, R13.reuse ;  /* 0x0000000508097c24 */ /* 0x148fe4000f8e020d */
[C-C-:B------:R-:W-:Y:S02]  /*0790*/  IMAD R35, R8.reuse, UR4, R13.reuse ;  /* 0x0000000408237c24 */ /* 0x140fe4000f8e020d */
[C-C-:B------:R-:W-:Y:S02]  /*07a0*/  IMAD R11, R8.reuse, UR6, R13.reuse ;  /* 0x00000006080b7c24 */ /* 0x140fe4000f8e020d */
[----:B------:R-:W-:Y:S02]  /*07b0*/  IMAD R13, R8, UR7, R13 ;  /* 0x00000007080d7c24 */ /* 0x000fe4000f8e020d */
[----:B----4-:R-:W-:-:S02]  /*07c0*/  IMAD R12, R9, UR10, R4 ;  /* 0x0000000a090c7c24 */ /* 0x010fc4000f8e0204 */
[--C-:B-12---:R-:W-:Y:S02]  /*07d0*/  IMAD R16, R35, UR10, R4.reuse ;  /* 0x0000000a23107c24 */ /* 0x106fe4000f8e0204 */
[--C-:B------:R-:W-:Y:S02]  /*07e0*/  IMAD R34, R11, UR10, R4.reuse ;  /* 0x0000000a0b227c24 */ /* 0x100fe4000f8e0204 */
[----:B------:R-:W-:Y:S02]  /*07f0*/  IMAD R14, R13, UR10, R4 ;  /* 0x0000000a0d0e7c24 */ /* 0x000fe4000f8e0204 */
[--C-:B------:R-:W-:Y:S02]  /*0800*/  IMAD R9, R12, UR10, R3.reuse ;  /* 0x0000000a0c097c24 */ /* 0x100fe4000f8e0203 */
[--C-:B------:R-:W-:Y:S02]  /*0810*/  IMAD R11, R16, UR10, R3.reuse ;  /* 0x0000000a100b7c24 */ /* 0x100fe4000f8e0203 */
[----:B------:R-:W-:-:S02]  /*0820*/  IMAD R34, R34, UR10, R3 ;  /* 0x0000000a22227c24 */ /* 0x000fc4000f8e0203 */
[----:B------:R-:W-:Y:S01]  /*0830*/  IMAD R37, R14, UR10, R3 ;  /* 0x0000000a0e257c24 */ /* 0x000fe2000f8e0203 */
[----:B------:R-:W-:Y:S06]  /*0840*/  BRA.U UP0, `(.L_x_2) ;  /* 0x0000000d00e87547 */ /* 0x000fec000b800000 */
[----:B------:R-:W-:Y:S02]  /*0850*/  UIADD3 UR4, UPT, UPT, -UR8, 0x1, URZ ;  /* 0x0000000108047890 */ /* 0x000fe4000fffe1ff */
[----:B------:R-:W-:Y:S02]  /*0860*/  UPLOP3.LUT UP0, UPT, UPT, UPT, UPT, 0x80, 0x8 ;  /* 0x000000000008789c */ /* 0x000fe40003f0f070 */
[----:B------:R-:W-:-:S09]  /*0870*/  UISETP.GT.AND UP1, UPT, UR4, 0xc, UPT ;  /* 0x0000000c0400788c */ /* 0x000fd2000bf24270 */
[----:B------:R-:W-:Y:S05]  /*0880*/  BRA.U !UP1, `(.L_x_3) ;  /* 0x00000009097c7547 */ /* 0x000fea000b800000 */
[----:B------:R-:W-:-:S11]  /*0890*/  UPLOP3.LUT UP0, UPT, UPT, UPT, UPT, 0x40, 0x4 ;  /* 0x000000000004789c */ /* 0x000fd60003f0e870 */
.L_x_4:
[----:B-1----:R-:W1:Y:S08]  /*08a0*/  LDC.64 R12, c[0x0][0x380] ;  /* 0x0000e000ff0c7b82 */ /* 0x002e700000000a00 */
[----:B------:R-:W2:Y:S08]  /*08b0*/  LDC.64 R14, c[0x0][0x388] ;  /* 0x0000e200ff0e7b82 */ /* 0x000eb00000000a00 */
[----:B------:R-:W3:Y:S01]  /*08c0*/  LDC.64 R16, c[0x0][0x390] ;  /* 0x0000e400ff107b82 */ /* 0x000ee20000000a00 */
[----:B-1----:R-:W-:-:S05]  /*08d0*/  IMAD.WIDE R28, R10, 0x8, R12 ;  /* 0x000000080a1c7825 */ /* 0x002fca00078e020c */
[----:B0-----:R-:W4:Y:S01]  /*08e0*/  LDG.E.64 R18, desc[UR12][R28.64] ;  /* 0x0000000c1c127981 */ /* 0x001f22000c1e1b00 */
[----:B--2---:R-:W-:-:S04]  /*08f0*/  IMAD.WIDE R22, R11, 0x8, R14 ;  /* 0x000000080b167825 */ /* 0x004fc800078e020e */
[----:B---3--:R-:W-:Y:S01]  /*0900*/  IMAD.WIDE R20, R35, 0x8, R16 ;  /* 0x0000000823147825 */ /* 0x008fe200078e0210 */
[----:B----4-:R0:W-:Y:S04]  /*0910*/  STG.E.64 desc[UR12][R22.64], R18 ;  /* 0x0000001216007986 */ /* 0x0101e8000c101b0c */
[----:B------:R-:W2:Y:S01]  /*0920*/  LDG.E.64 R24, desc[UR12][R20.64] ;  /* 0x0000000c14187981 */ /* 0x000ea2000c1e1b00 */
[----:B------:R-:W-:Y:S01]  /*0930*/  IMAD.WIDE R26, R5, 0x8, R28 ;  /* 0x00000008051a7825 */ /* 0x000fe200078e021c */
[----:B--2---:R-:W-:-:S07]  /*0940*/  DMUL R24, R18, R24 ;  /* 0x0000001812187228 */ /* 0x004fce0000000000 */
[----:B------:R-:W-:Y:S04]  /*0950*/  STG.E.64 desc[UR12][R22.64], R24 ;  /* 0x0000001816007986 */ /* 0x000fe8000c101b0c */
[----:B0-----:R-:W2:Y:S01]  /*0960*/  LDG.E.64 R18, desc[UR12][R26.64] ;  /* 0x0000000c1a127981 */ /* 0x001ea2000c1e1b00 */
[----:B------:R-:W-:-:S04]  /*0970*/  IMAD.WIDE R30, R9, 0x8, R14 ;  /* 0x00000008091e7825 */ /* 0x000fc800078e020e */
[----:B------:R-:W-:Y:S01]  /*0980*/  IMAD.WIDE R28, R8, 0x8, R20 ;  /* 0x00000008081c7825 */ /* 0x000fe200078e0214 */
[----:B--2---:R0:W-:Y:S04]  /*0990*/  STG.E.64 desc[UR12][R30.64], R18 ;  /* 0x000000121e007986 */ /* 0x0041e8000c101b0c */
[----:B------:R-:W2:Y:S02]  /*09a0*/  LDG.E.64 R32, desc[UR12][R28.64] ;  /* 0x0000000c1c207981 */ /* 0x000ea4000c1e1b00 */
[----:B--2---:R-:W-:Y:S01]  /*09b0*/  DMUL R32, R18, R32 ;  /* 0x0000002012207228 */ /* 0x004fe20000000000 */
[----:B0-----:R-:W-:-:S06]  /*09c0*/  IMAD.WIDE R18, R5, 0x8, R26 ;  /* 0x0000000805127825 */ /* 0x001fcc00078e021a */
[----:B------:R0:W-:Y:S04]  /*09d0*/  STG.E.64 desc[UR12][R30.64], R32 ;  /* 0x000000201e007986 */ /* 0x0001e8000c101b0c */
[----:B------:R-:W2:Y:S01]  /*09e0*/  LDG.E.64 R20, desc[UR12][R18.64] ;  /* 0x0000000c12147981 */ /* 0x000ea2000c1e1b00 */
[----:B------:R-:W-:-:S04]  /*09f0*/  IMAD.WIDE R22, R34, 0x8, R14 ;  /* 0x0000000822167825 */ /* 0x000fc800078e020e */
[----:B------:R-:W-:Y:S01]  /*0a00*/  IMAD.WIDE R24, R8, 0x8, R28 ;  /* 0x0000000808187825 */ /* 0x000fe200078e021c */
[----:B--2---:R-:W-:Y:S04]  /*0a10*/  STG.E.64 desc[UR12][R22.64], R20 ;  /* 0x0000001416007986 */ /* 0x004fe8000c101b0c */
[----:B------:R-:W2:Y:S01]  /*0a20*/  LDG.E.64 R26, desc[UR12][R24.64] ;  /* 0x0000000c181a7981 */ /* 0x000ea2000c1e1b00 */
[----:B0-----:R-:W-:Y:S01]  /*0a30*/  IMAD.WIDE R30, R5, 0x8, R18 ;  /* 0x00000008051e7825 */ /* 0x001fe200078e0212 */
[----:B--2---:R-:W-:-:S07]  /*0a40*/  DMUL R26, R20, R26 ;  /* 0x0000001a141a7228 */ /* 0x004fce0000000000 */
[----:B------:R0:W-:Y:S04]  /*0a50*/  STG.E.64 desc[UR12][R22.64], R26 ;  /* 0x0000001a16007986 */ /* 0x0001e8000c101b0c */
[----:B------:R-:W2:Y:S01]  /*0a60*/  LDG.E.64 R30, desc[UR12][R30.64] ;  /* 0x0000000c1e1e7981 */ /* 0x000ea2000c1e1b00 */
[----:B------:R-:W-:-:S04]  /*0a70*/  IMAD.WIDE R32, R8, 0x8, R24 ;  /* 0x0000000808207825 */ /* 0x000fc800078e0218 */
[----:B0-----:R-:W-:-:S05]  /*0a80*/  IMAD.WIDE R26, R37, 0x8, R14 ;  /* 0x00000008251a7825 */ /* 0x001fca00078e020e */
[----:B--2---:R-:W-:Y:S04]  /*0a90*/  STG.E.64 desc[UR12][R26.64], R30 ;  /* 0x0000001e1a007986 */ /* 0x004fe8000c101b0c */
[----:B------:R-:W2:Y:S01]  /*0aa0*/  LDG.E.64 R18, desc[UR12][R32.64] ;  /* 0x0000000c20127981 */ /* 0x000ea2000c1e1b00 */
[----:B------:R-:W-:Y:S01]  /*0ab0*/  LEA R28, R5, R10, 0x2 ;  /* 0x0000000a051c7211 */ /* 0x000fe200078e10ff */
[----:B--2---:R-:W-:-:S04]  /*0ac0*/  DMUL R32, R30, R18 ;  /* 0x000000121e207228 */ /* 0x004fc80000000000 */
[----:B------:R-:W-:-:S03]  /*0ad0*/  IMAD.WIDE R18, R28, 0x8, R12 ;  /* 0x000000081c127825 */ /* 0x000fc600078e020c */
[----:B------:R0:W-:Y:S04]  /*0ae0*/  STG.E.64 desc[UR12][R26.64], R32 ;  /* 0x000000201a007986 */ /* 0x0001e8000c101b0c */
[----:B------:R-:W2:Y:S01]  /*0af0*/  LDG.E.64 R20, desc[UR12][R18.64] ;  /* 0x0000000c12147981 */ /* 0x000ea2000c1e1b00 */
[----:B------:R-:W-:Y:S02]  /*0b00*/  LEA R29, R6, R11, 0x2 ;  /* 0x0000000b061d7211 */ /* 0x000fe400078e10ff */
[----:B------:R-:W-:-:S03]  /*0b10*/  LEA R35, R8, R35, 0x2 ;  /* 0x0000002308237211 */ /* 0x000fc600078e10ff */
[----:B------:R-:W-:-:S04]  /*0b20*/  IMAD.WIDE R24, R29, 0x8, R14 ;  /* 0x000000081d187825 */ /* 0x000fc800078e020e */
[----:B------:R-:W-:Y:S01]  /*0b30*/  IMAD.WIDE R10, R35, 0x8, R16 ;  /* 0x00000008230a7825 */ /* 0x000fe200078e0210 */
[----:B--2---:R1:W-:Y:S04]  /*0b40*/  STG.E.64 desc[UR12][R24.64], R20 ;  /* 0x0000001418007986 */ /* 0x0043e8000c101b0c */
[----:B------:R-:W2:Y:S01]  /*0b50*/  LDG.E.64 R22, desc[UR12][R10.64] ;  /* 0x0000000c0a167981 */ /* 0x000ea2000c1e1b00 */
[----:B0-----:R-:W-:Y:S01]  /*0b60*/  IMAD.WIDE R26, R5, 0x8, R18 ;  /* 0x00000008051a7825 */ /* 0x001fe200078e0212 */
[----:B------:R-:W-:Y:S01]  /*0b70*/  LEA R9, R6, R9, 0x2 ;  /* 0x0000000906097211 */ /* 0x000fe200078e10ff */
[----:B--2---:R-:W-:-:S07]  /*0b80*/  DMUL R22, R20, R22 ;  /* 0x0000001614167228 */ /* 0x004fce0000000000 */
[----:B------:R0:W-:Y:S04]  /*0b90*/  STG.E.64 desc[UR12][R24.64], R22 ;  /* 0x0000001618007986 */ /* 0x0001e8000c101b0c */
[----:B------:R-:W2:Y:S01]  /*0ba0*/  LDG.E.64 R30, desc[UR12][R26.64] ;  /* 0x0000000c1a1e7981 */ /* 0x000ea2000c1e1b00 */
[----:B------:R-:W-:-:S04]  /*0bb0*/  IMAD.WIDE R18, R9, 0x8, R14 ;  /* 0x0000000809127825 */ /* 0x000fc800078e020e */
[----:B------:R-:W-:Y:S01]  /*0bc0*/  IMAD.WIDE R10, R8, 0x8, R10 ;  /* 0x00000008080a7825 */ /* 0x000fe200078e020a */
[----:B--2---:R2:W-:Y:S04]  /*0bd0*/  STG.E.64 desc[UR12][R18.64], R30 ;  /* 0x0000001e12007986 */ /* 0x0045e8000c101b0c */
[----:B------:R-:W3:Y:S01]  /*0be0*/  LDG.E.64 R32, desc[UR12][R10.64] ;  /* 0x0000000c0a207981 */ /* 0x000ee2000c1e1b00 */
[----:B-1----:R-:W-:Y:S01]  /*0bf0*/  IMAD.WIDE R20, R5, 0x8, R26 ;  /* 0x0000000805147825 */ /* 0x002fe200078e021a */
[----:B------:R-:W-:Y:S01]  /*0c00*/  LEA R34, R6, R34, 0x2 ;  /* 0x0000002206227211 */ /* 0x000fe200078e10ff */
[----:B---3--:R-:W-:-:S07]  /*0c10*/  DMUL R32, R30, R32 ;  /* 0x000000201e207228 */ /* 0x008fce0000000000 */
[----:B------:R1:W-:Y:S04]  /*0c20*/  STG.E.64 desc[UR12][R18.64], R32 ;  /* 0x0000002012007986 */ /* 0x0003e8000c101b0c */
[----:B------:R-:W3:Y:S01]  /*0c30*/  LDG.E.64 R26, desc[UR12][R20.64] ;  /* 0x0000000c141a7981 */ /* 0x000ee2000c1e1b00 */
[----:B0-----:R-:W-:-:S04]  /*0c40*/  IMAD.WIDE R22, R34, 0x8, R14 ;  /* 0x0000000822167825 */ /* 0x001fc800078e020e */
[----:B------:R-:W-:Y:S01]  /*0c50*/  IMAD.WIDE R10, R8, 0x8, R10 ;  /* 0x00000008080a7825 */ /* 0x000fe200078e020a */
[----:B---3--:R-:W-:Y:S04]  /*0c60*/  STG.E.64 desc[UR12][R22.64], R26 ;  /* 0x0000001a16007986 */ /* 0x008fe8000c101b0c */
[----:B------:R-:W2:Y:S01]  /*0c70*/  LDG.E.64 R24, desc[UR12][R10.64] ;  /* 0x0000000c0a187981 */ /* 0x000ea2000c1e1b00 */
[----:B------:R-:W-:Y:S01]  /*0c80*/  LEA R37, R6, R37, 0x2 ;  /* 0x0000002506257211 */ /* 0x000fe200078e10ff */
[----:B--2---:R-:W-:Y:S01]  /*0c90*/  DMUL R30, R26, R24 ;  /* 0x000000181a1e7228 */ /* 0x004fe20000000000 */
[----:B------:R-:W-:-:S06]  /*0ca0*/  IMAD.WIDE R24, R5, 0x8, R20 ;  /* 0x0000000805187825 */ /* 0x000fcc00078e0214 */
[----:B------:R0:W-:Y:S04]  /*0cb0*/  STG.E.64 desc[UR12][R22.64], R30 ;  /* 0x0000001e16007986 */ /* 0x0001e8000c101b0c */
[----:B------:R-:W2:Y:S01]  /*0cc0*/  LDG.E.64 R24, desc[UR12][R24.64] ;  /* 0x0000000c18187981 */ /* 0x000ea2000c1e1b00 */
[----:B-1----:R-:W-:-:S04]  /*0cd0*/  IMAD.WIDE R18, R37, 0x8, R14 ;  /* 0x0000000825127825 */ /* 0x002fc800078e020e */
[----:B------:R-:W-:Y:S01]  /*0ce0*/  IMAD.WIDE R20, R8, 0x8, R10 ;  /* 0x0000000808147825 */ /* 0x000fe200078e020a */
[----:B--2---:R1:W-:Y:S05]  /*0cf0*/  STG.E.64 desc[UR12][R18.64], R24 ;  /* 0x0000001812007986 */ /* 0x0043ea000c101b0c */
[----:B------:R-:W2:Y:S01]  /*0d00*/  LDG.E.64 R20, desc[UR12][R20.64] ;  /* 0x0000000c14147981 */ /* 0x000ea2000c1e1b00 */
[----:B------:R-:W-:-:S05]  /*0d10*/  LEA R28, R5, R28, 0x2 ;  /* 0x0000001c051c7211 */ /* 0x000fca00078e10ff */
[----:B------:R-:W-:Y:S01]  /*0d20*/  IMAD.WIDE R10, R28, 0x8, R12 ;  /* 0x000000081c0a7825 */ /* 0x000fe200078e020c */
[----:B--2---:R-:W-:-:S07]  /*0d30*/  DMUL R32, R24, R20 ;  /* 0x0000001418207228 */ /* 0x004fce0000000000 */
[----:B------:R2:W-:Y:S04]  /*0d40*/  STG.E.64 desc[UR12][R18.64], R32 ;  /* 0x0000002012007986 */ /* 0x0005e8000c101b0c */
[----:B------:R-:W3:Y:S01]  /*0d50*/  LDG.E.64 R20, desc[UR12][R10.64] ;  /* 0x0000000c0a147981 */ /* 0x000ee2000c1e1b00 */
[----:B------:R-:W-:Y:S02]  /*0d60*/  LEA R29, R6, R29, 0x2 ;  /* 0x0000001d061d7211 */ /* 0x000fe400078e10ff */
[----:B------:R-:W-:-:S03]  /*0d70*/  LEA R35, R8, R35, 0x2 ;  /* 0x0000002308237211 */ /* 0x000fc600078e10ff */
[----:B0-----:R-:W-:-:S04]  /*0d80*/  IMAD.WIDE R22, R29, 0x8, R14 ;  /* 0x000000081d167825 */ /* 0x001fc800078e020e */
[----:B------:R-:W-:Y:S01]  /*0d90*/  IMAD.WIDE R26, R35, 0x8, R16 ;  /* 0x00000008231a7825 */ /* 0x000fe200078e0210 */
[----:B---3--:R0:W-:Y:S04]  /*0da0*/  STG.E.64 desc[UR12][R22.64], R20 ;  /* 0x0000001416007986 */ /* 0x0081e8000c101b0c */
[----:B-1----:R-:W3:Y:S01]  /*0db0*/  LDG.E.64 R24, desc[UR12][R26.64] ;  /* 0x0000000c1a187981 */ /* 0x002ee2000c1e1b00 */
[----:B------:R-:W-:Y:S01]  /*0dc0*/  IMAD.WIDE R30, R5, 0x8, R10 ;  /* 0x00000008051e7825 */ /* 0x000fe200078e020a */
[----:B------:R-:W-:Y:S01]  /*0dd0*/  LEA R9, R6, R9, 0x2 ;  /* 0x0000000906097211 */ /* 0x000fe200078e10ff */
[----:B---3--:R-:W-:-:S07]  /*0de0*/  DMUL R24, R20, R24 ;  /* 0x0000001814187228 */ /* 0x008fce0000000000 */
[----:B------:R1:W-:Y:S04]  /*0df0*/  STG.E.64 desc[UR12][R22.64], R24 ;  /* 0x0000001816007986 */ /* 0x0003e8000c101b0c */
[----:B--2---:R-:W2:Y:S01]  /*0e00*/  LDG.E.64 R18, desc[UR12][R30.64] ;  /* 0x0000000c1e127981 */ /* 0x004ea2000c1e1b00 */
[----:B------:R-:W-:-:S04]  /*0e10*/  IMAD.WIDE R10, R9, 0x8, R14 ;  /* 0x00000008090a7825 */ /* 0x000fc800078e020e */
[----:B------:R-:W-:Y:S01]  /*0e20*/  IMAD.WIDE R26, R8, 0x8, R26 ;  /* 0x00000008081a7825 */ /* 0x000fe200078e021a */
[----:B--2---:R2:W-:Y:S04]  /*0e30*/  STG.E.64 desc[UR12][R10.64], R18 ;  /* 0x000000120a007986 */ /* 0x0045e8000c101b0c */
[----:B------:R-:W3:Y:S01]  /*0e40*/  LDG.E.64 R32, desc[UR12][R26.64] ;  /* 0x0000000c1a207981 */ /* 0x000ee2000c1e1b00 */
[----:B0-----:R-:W-:Y:S01]  /*0e50*/  IMAD.WIDE R20, R5, 0x8, R30 ;  /* 0x0000000805147825 */ /* 0x001fe200078e021e */
[----:B------:R-:W-:Y:S01]  /*0e60*/  LEA R34, R6, R34, 0x2 ;  /* 0x0000002206227211 */ /* 0x000fe200078e10ff */
[----:B---3--:R-:W-:-:S07]  /*0e70*/  DMUL R32, R18, R32 ;  /* 0x0000002012207228 */ /* 0x008fce0000000000 */
[----:B------:R0:W-:Y:S04]  /*0e80*/  STG.E.64 desc[UR12][R10.64], R32 ;  /* 0x000000200a007986 */ /* 0x0001e8000c101b0c */
[----:B------:R-:W3:Y:S01]  /*0e90*/  LDG.E.64 R30, desc[UR12][R20.64] ;  /* 0x0000000c141e7981 */ /* 0x000ee2000c1e1b00 */
[----:B-1----:R-:W-:-:S04]  /*0ea0*/  IMAD.WIDE R22, R34, 0x8, R14 ;  /* 0x0000000822167825 */ /* 0x002fc800078e020e */
[----:B------:R-:W-:Y:S01]  /*0eb0*/  IMAD.WIDE R26, R8, 0x8, R26 ;  /* 0x00000008081a7825 */ /* 0x000fe200078e021a */
[----:B---3--:R-:W-:Y:S04]  /*0ec0*/  STG.E.64 desc[UR12][R22.64], R30 ;  /* 0x0000001e16007986 */ /* 0x008fe8000c101b0c */
[----:B------:R-:W3:Y:S01]  /*0ed0*/  LDG.E.64 R24, desc[UR12][R26.64] ;  /* 0x0000000c1a187981 */ /* 0x000ee2000c1e1b00 */
[----:B--2---:R-:W-:Y:S01]  /*0ee0*/  IMAD.WIDE R18, R5, 0x8, R20 ;  /* 0x0000000805127825 */ /* 0x004fe200078e0214 */
[----:B------:R-:W-:Y:S01]  /*0ef0*/  LEA R37, R6, R37, 0x2 ;  /* 0x0000002506257211 */ /* 0x000fe200078e10ff */
[----:B---3--:R-:W-:-:S07]  /*0f00*/  DMUL R24, R30, R24 ;  /* 0x000000181e187228 */ /* 0x008fce0000000000 */
[----:B------:R1:W-:Y:S04]  /*0f10*/  STG.E.64 desc[UR12][R22.64], R24 ;  /* 0x0000001816007986 */ /* 0x0003e8000c101b0c */
[----:B------:R-:W2:Y:S01]  /*0f20*/  LDG.E.64 R18, desc[UR12][R18.64] ;  /* 0x0000000c12127981 */ /* 0x000ea2000c1e1b00 */
[----:B0-----:R-:W-:-:S04]  /*0f30*/  IMAD.WIDE R10, R37, 0x8, R14 ;  /* 0x00000008250a7825 */ /* 0x001fc800078e020e */
[----:B------:R-:W-:Y:S01]  /*0f40*/  IMAD.WIDE R20, R8, 0x8, R26 ;  /* 0x0000000808147825 */ /* 0x000fe200078e021a */
[----:B--2---:R0:W-:Y:S05]  /*0f50*/  STG.E.64 desc[UR12][R10.64], R18 ;  /* 0x000000120a007986 */ /* 0x0041ea000c101b0c */
[----:B------:R-:W2:Y:S01]  /*0f60*/  LDG.E.64 R20, desc[UR12][R20.64] ;  /* 0x0000000c14147981 */ /* 0x000ea2000c1e1b00 */
[----:B------:R-:W-:-:S05]  /*0f70*/  LEA R28, R5, R28, 0x2 ;  /* 0x0000001c051c7211 */ /* 0x000fca00078e10ff */
[----:B------:R-:W-:Y:S01]  /*0f80*/  IMAD.WIDE R12, R28, 0x8, R12 ;  /* 0x000000081c0c7825 */ /* 0x000fe200078e020c */
[----:B--2---:R-:W-:-:S07]  /*0f90*/  DMUL R26, R18, R20 ;  /* 0x00000014121a7228 */ /* 0x004fce0000000000 */
[----:B------:R2:W-:Y:S04]  /*0fa0*/  STG.E.64 desc[UR12][R10.64], R26 ;  /* 0x0000001a0a007986 */ /* 0x0005e8000c101b0c */
[----:B-1----:R-:W3:Y:S01]  /*0fb0*/  LDG.E.64 R22, desc[UR12][R12.64] ;  /* 0x0000000c0c167981 */ /* 0x002ee2000c1e1b00 */
[----:B------:R-:W-:Y:S02]  /*0fc0*/  LEA R29, R6, R29, 0x2 ;  /* 0x0000001d061d7211 */ /* 0x000fe400078e10ff */
[----:B------:R-:W-:-:S03]  /*0fd0*/  LEA R35, R8, R35, 0x2 ;  /* 0x0000002308237211 */ /* 0x000fc600078e10ff */
[----:B------:R-:W-:-:S04]  /*0fe0*/  IMAD.WIDE R24, R29, 0x8, R14 ;  /* 0x000000081d187825 */ /* 0x000fc800078e020e */
[----:B------:R-:W-:Y:S01]  /*0ff0*/  IMAD.WIDE R16, R35, 0x8, R16 ;  /* 0x0000000823107825 */ /* 0x000fe200078e0210 */
[----:B---3--:R1:W-:Y:S04]  /*1000*/  STG.E.64 desc[UR12][R24.64], R22 ;  /* 0x0000001618007986 */ /* 0x0083e8000c101b0c */
[----:B0-----:R-:W3:Y:S01]  /*1010*/  LDG.E.64 R18, desc[UR12][R16.64] ;  /* 0x0000000c10127981 */ /* 0x001ee2000c1e1b00 */
[----:B------:R-:W-:Y:S01]  /*1020*/  IMAD.WIDE R20, R5, 0x8, R12 ;  /* 0x0000000805147825 */ /* 0x000fe200078e020c */
[----:B------:R-:W-:Y:S01]  /*1030*/  LEA R9, R6, R9, 0x2 ;  /* 0x0000000906097211 */ /* 0x000fe200078e10ff */
[----:B---3--:R-:W-:-:S07]  /*1040*/  DMUL R18, R22, R18 ;  /* 0x0000001216127228 */ /* 0x008fce0000000000 */
[----:B------:R0:W-:Y:S04]  /*1050*/  STG.E.64 desc[UR12][R24.64], R18 ;  /* 0x0000001218007986 */ /* 0x0001e8000c101b0c */
[----:B--2---:R-:W2:Y:S01]  /*1060*/  LDG.E.64 R10, desc[UR12][R20.64] ;  /* 0x0000000c140a7981 */ /* 0x004ea2000c1e1b00 */
[----:B------:R-:W-:-:S04]  /*1070*/  IMAD.WIDE R12, R9, 0x8, R14 ;  /* 0x00000008090c7825 */ /* 0x000fc800078e020e */
[----:B------:R-:W-:Y:S01]  /*1080*/  IMAD.WIDE R30, R8, 0x8, R16 ;  /* 0x00000008081e7825 */ /* 0x000fe200078e0210 */
[----:B--2---:R-:W-:Y:S04]  /*1090*/  STG.E.64 desc[UR12][R12.64], R10 ;  /* 0x0000000a0c007986 */ /* 0x004fe8000c101b0c */
[----:B------:R-:W2:Y:S01]  /*10a0*/  LDG.E.64 R26, desc[UR12][R30.64] ;  /* 0x0000000c1e1a7981 */ /* 0x000ea2000c1e1b00 */
[----:B------:R-:W-:Y:S01]  /*10b0*/  IMAD.WIDE R16, R5, 0x8, R20 ;  /* 0x0000000805107825 */ /* 0x000fe200078e0214 */
[----:B------:R-:W-:Y:S01]  /*10c0*/  LEA R33, R6, R34, 0x2 ;  /* 0x0000002206217211 */ /* 0x000fe200078e10ff */
[----:B--2---:R-:W-:-:S07]  /*10d0*/  DMUL R26, R10, R26 ;  /* 0x0000001a0a1a7228 */ /* 0x004fce0000000000 */
[----:B------:R2:W-:Y:S04]  /*10e0*/  STG.E.64 desc[UR12][R12.64], R26 ;  /* 0x0000001a0c007986 */ /* 0x0005e8000c101b0c */
[----:B-1----:R-:W3:Y:S01]  /*10f0*/  LDG.E.64 R22, desc[UR12][R16.64] ;  /* 0x0000000c10167981 */ /* 0x002ee2000c1e1b00 */
[----:B0-----:R-:W-:-:S04]  /*1100*/  IMAD.WIDE R18, R33, 0x8, R14 ;  /* 0x0000000821127825 */ /* 0x001fc800078e020e */
[----:B------:R-:W-:Y:S01]  /*1110*/  IMAD.WIDE R24, R8, 0x8, R30 ;  /* 0x0000000808187825 */ /* 0x000fe200078e021e */
[----:B---3--:R1:W-:Y:S04]  /*1120*/  STG.E.64 desc[UR12][R18.64], R22 ;  /* 0x0000001612007986 */ /* 0x0083e8000c101b0c */
[----:B------:R-:W3:Y:S01]  /*1130*/  LDG.E.64 R20, desc[UR12][R24.64] ;  /* 0x0000000c18147981 */ /* 0x000ee2000c1e1b00 */
[----:B------:R-:W-:Y:S01]  /*1140*/  IMAD.WIDE R30, R5, 0x8, R16 ;  /* 0x00000008051e7825 */ /* 0x000fe200078e0210 */
[----:B------:R-:W-:Y:S01]  /*1150*/  LEA R37, R6, R37, 0x2 ;  /* 0x0000002506257211 */ /* 0x000fe200078e10ff */
[----:B---3--:R-:W-:-:S07]  /*1160*/  DMUL R20, R22, R20 ;  /* 0x0000001416147228 */ /* 0x008fce0000000000 */
[----:B------:R1:W-:Y:S04]  /*1170*/  STG.E.64 desc[UR12][R18.64], R20 ;  /* 0x0000001412007986 */ /* 0x0003e8000c101b0c */
[----:B------:R-:W3:Y:S01]  /*1180*/  LDG.E.64 R30, desc[UR12][R30.64] ;  /* 0x0000000c1e1e7981 */ /* 0x000ee2000c1e1b00 */
[----:B------:R-:W-:-:S04]  /*1190*/  IMAD.WIDE R14, R37, 0x8, R14 ;  /* 0x00000008250e7825 */ /* 0x000fc800078e020e */
[----:B--2---:R-:W-:Y:S01]  /*11a0*/  IMAD.WIDE R12, R8, 0x8, R24 ;  /* 0x00000008080c7825 */ /* 0x004fe200078e0218 */
[----:B---3--:R1:W-:Y:S05]  /*11b0*/  STG.E.64 desc[UR12][R14.64], R30 ;  /* 0x0000001e0e007986 */ /* 0x0083ea000c101b0c */
[----:B------:R-:W2:Y:S01]  /*11c0*/  LDG.E.64 R12, desc[UR12][R12.64] ;  /* 0x0000000c0c0c7981 */ /* 0x000ea2000c1e1b00 */
[----:B------:R-:W-:Y:S01]  /*11d0*/  UIADD3 UR8, UPT, UPT, UR8, 0x10, URZ ;  /* 0x0000001008087890 */ /* 0x000fe2000fffe0ff */
[----:B------:R-:W-:Y:S02]  /*11e0*/  LEA R10, R5, R28, 0x2 ;  /* 0x0000001c050a7211 */ /* 0x000fe400078e10ff */
[C---:B------:R-:W-:Y:S01]  /*11f0*/  LEA R9, R6.reuse, R9, 0x2 ;  /* 0x0000000906097211 */ /* 0x040fe200078e10ff */
[----:B------:R-:W-:Y:S01]  /*1200*/  UISETP.GE.AND UP1, UPT, UR8, -0xb, UPT ;  /* 0xfffffff50800788c */ /* 0x000fe2000bf26270 */
[----:B------:R-:W-:-:S02]  /*1210*/  LEA R34, R6, R33, 0x2 ;  /* 0x0000002106227211 */ /* 0x000fc400078e10ff */
[C---:B------:R-:W-:Y:S02]  /*1220*/  LEA R37, R6.reuse, R37, 0x2 ;  /* 0x0000002506257211 */ /* 0x040fe400078e10ff */
[----:B------:R-:W-:Y:S02]  /*1230*/  LEA R11, R6, R29, 0x2 ;  /* 0x0000001d060b7211 */ /* 0x000fe400078e10ff */
[----:B------:R-:W-:Y:S01]  /*1240*/  LEA R35, R8, R35, 0x2 ;  /* 0x0000002308237211 */ /* 0x000fe200078e10ff */
[----:B--2---:R-:W-:-:S07]  /*1250*/  DMUL R16, R30, R12 ;  /* 0x0000000c1e107228 */ /* 0x004fce0000000000 */
[----:B------:R1:W-:Y:S01]  /*1260*/  STG.E.64 desc[UR12][R14.64], R16 ;  /* 0x000000100e007986 */ /* 0x0003e2000c101b0c */
[----:B------:R-:W-:Y:S05]  /*1270*/  BRA.U !UP1, `(.L_x_4) ;  /* 0xfffffff509887547 */ /* 0x000fea000b83ffff */
.L_x_3:
[----:B------:R-:W-:-:S04]  /*1280*/  UIADD3 UR4, UPT, UPT, -UR8, 0x1, URZ ;  /* 0x0000000108047890 */ /* 0x000fc8000fffe1ff */
[----:B------:R-:W-:-:S09]  /*1290*/  UISETP.GT.AND UP1, UPT, UR4, 0x4, UPT ;  /* 0x000000040400788c */ /* 0x000fd2000bf24270 */
[----:B------:R-:W-:Y:S05]  /*12a0*/  BRA.U !UP1, `(.L_x_5) ;  /* 0x0000000509487547 */ /* 0x000fea000b800000 */
[----:B------:R-:W2:Y:S08]  /*12b0*/  LDC.64 R24, c[0x0][0x380] ;  /* 0x0000e000ff187b82 */ /* 0x000eb00000000a00 */
[----:B-1----:R-:W1:Y:S08]  /*12c0*/  LDC.64 R14, c[0x0][0x388] ;  /* 0x0000e200ff0e7b82 */ /* 0x002e700000000a00 */
[----:B------:R-:W3:Y:S01]  /*12d0*/  LDC.64 R12, c[0x0][0x390] ;  /* 0x0000e400ff0c7b82 */ /* 0x000ee20000000a00 */
[----:B--2---:R-:W-:-:S05]  /*12e0*/  IMAD.WIDE R24, R10, 0x8, R24 ;  /* 0x000000080a187825 */ /* 0x004fca00078e0218 */
[----:B0-----:R-:W2:Y:S01]  /*12f0*/  LDG.E.64 R18, desc[UR12][R24.64] ;  /* 0x0000000c18127981 */ /* 0x001ea2000c1e1b00 */
[----:B-1----:R-:W-:-:S04]  /*1300*/  IMAD.WIDE R22, R11, 0x8, R14 ;  /* 0x000000080b167825 */ /* 0x002fc800078e020e */
[----:B---3--:R-:W-:Y:S01]  /*1310*/  IMAD.WIDE R16, R35, 0x8, R12 ;  /* 0x0000000823107825 */ /* 0x008fe200078e020c */
        /* <DEDUP_REMOVED lines=8> */
[----:B--2---:R1:W-:Y:S04]  /*13a0*/  STG.E.64 desc[UR12][R30.64], R32 ;  /* 0x000000201e007986 */ /* 0x0043e8000c101b0c */
[----:B------:R-:W2:Y:S01]  /*13b0*/  LDG.E.64 R28, desc[UR12][R26.64] ;  /* 0x0000000c1a1c7981 */ /* 0x000ea2000c1e1b00 */
[----:B------:R-:W-:Y:S01]  /*13c0*/  IMAD.WIDE R24, R5, 0x8, R18 ;  /* 0x0000000805187825 */ /* 0x000fe200078e0212 */
[----:B--2---:R-:W-:-:S07]  /*13d0*/  DMUL R28, R32, R28 ;  /* 0x0000001c201c7228 */ /* 0x004fce0000000000 */
[----:B------:R2:W-:Y:S04]  /*13e0*/  STG.E.64 desc[UR12][R30.64], R28 ;  /* 0x0000001c1e007986 */ /* 0x0005e8000c101b0c */
[----:B0-----:R-:W3:Y:S01]  /*13f0*/  LDG.E.64 R22, desc[UR12][R24.64] ;  /* 0x0000000c18167981 */ /* 0x001ee2000c1e1b00 */
[----:B------:R-:W-:-:S04]  /*1400*/  IMAD.WIDE R20, R34, 0x8, R14 ;  /* 0x0000000822147825 */ /* 0x000fc800078e020e */
[----:B------:R-:W-:Y:S01]  /*1410*/  IMAD.WIDE R16, R8, 0x8, R26 ;  /* 0x0000000808107825 */ /* 0x000fe200078e021a */
[----:B---3--:R-:W-:Y:S04]  /*1420*/  STG.E.64 desc[UR12][R20.64], R22 ;  /* 0x0000001614007986 */ /* 0x008fe8000c101b0c */
[----:B------:R-:W3:Y:S01]  /*1430*/  LDG.E.64 R18, desc[UR12][R16.64] ;  /* 0x0000000c10127981 */ /* 0x000ee2000c1e1b00 */
[----:B-1----:R-:W-:Y:S02]  /*1440*/  IMAD.WIDE R32, R5, 0x8, R24 ;  /* 0x0000000805207825 */ /* 0x002fe400078e0218 */
[----:B------:R-:W0:Y:S01]  /*1450*/  LDC.64 R24, c[0x0][0x380] ;  /* 0x0000e000ff187b82 */ /* 0x000e220000000a00 */
[----:B---3--:R-:W-:-:S07]  /*1460*/  DMUL R18, R22, R18 ;  /* 0x0000001216127228 */ /* 0x008fce0000000000 */
[----:B------:R1:W-:Y:S04]  /*1470*/  STG.E.64 desc[UR12][R20.64], R18 ;  /* 0x0000001214007986 */ /* 0x0003e8000c101b0c */
[----:B------:R-:W3:Y:S01]  /*1480*/  LDG.E.64 R26, desc[UR12][R32.64] ;  /* 0x0000000c201a7981 */ /* 0x000ee2000c1e1b00 */
[----:B--2---:R-:W-:-:S04]  /*1490*/  IMAD.WIDE R30, R8, 0x8, R16 ;  /* 0x00000008081e7825 */ /* 0x004fc800078e0210 */
[----:B-1----:R-:W-:-:S05]  /*14a0*/  IMAD.WIDE R18, R37, 0x8, R14 ;  /* 0x0000000825127825 */ /* 0x002fca00078e020e */
[----:B---3--:R1:W-:Y:S04]  /*14b0*/  STG.E.64 desc[UR12][R18.64], R26 ;  /* 0x0000001a12007986 */ /* 0x0083e8000c101b0c */
[----:B------:R-:W2:Y:S01]  /*14c0*/  LDG.E.64 R28, desc[UR12][R30.64] ;  /* 0x0000000c1e1c7981 */ /* 0x000ea2000c1e1b00 */
[----:B------:R-:W-:-:S05]  /*14d0*/  LEA R10, R5, R10, 0x2 ;  /* 0x0000000a050a7211 */ /* 0x000fca00078e10ff */
[----:B0-----:R-:W-:Y:S01]  /*14e0*/  IMAD.WIDE R24, R10, 0x8, R24 ;  /* 0x000000080a187825 */ /* 0x001fe200078e0218 */
[----:B--2---:R-:W-:-:S07]  /*14f0*/  DMUL R28, R26, R28 ;  /* 0x0000001c1a1c7228 */ /* 0x004fce0000000000 */
[----:B------:R0:W-:Y:S04]  /*1500*/  STG.E.64 desc[UR12][R18.64], R28 ;  /* 0x0000001c12007986 */ /* 0x0001e8000c101b0c */
[----:B------:R-:W2:Y:S01]  /*1510*/  LDG.E.64 R16, desc[UR12][R24.64] ;  /* 0x0000000c18107981 */ /* 0x000ea2000c1e1b00 */
[----:B------:R-:W-:Y:S02]  /*1520*/  LEA R11, R6, R11, 0x2 ;  /* 0x0000000b060b7211 */ /* 0x000fe400078e10ff */
[----:B------:R-:W-:-:S03]  /*1530*/  LEA R35, R8, R35, 0x2 ;  /* 0x0000002308237211 */ /* 0x000fc600078e10ff */
        /* <DEDUP_REMOVED lines=8> */
[----:B0-----:R-:W3:Y:S01]  /*15c0*/  LDG.E.64 R18, desc[UR12][R26.64] ;  /* 0x0000000c1a127981 */ /* 0x001ee2000c1e1b00 */
[----:B------:R-:W-:-:S04]  /*15d0*/  IMAD.WIDE R24, R9, 0x8, R14 ;  /* 0x0000000809187825 */ /* 0x000fc800078e020e */
[----:B------:R-:W-:Y:S01]  /*15e0*/  IMAD.WIDE R30, R8, 0x8, R12 ;  /* 0x00000008081e7825 */ /* 0x000fe200078e020c */
[----:B---3--:R0:W-:Y:S04]  /*15f0*/  STG.E.64 desc[UR12][R24.64], R18 ;  /* 0x0000001218007986 */ /* 0x0081e8000c101b0c */
[----:B------:R-:W3:Y:S01]  /*1600*/  LDG.E.64 R28, desc[UR12][R30.64] ;  /* 0x0000000c1e1c7981 */ /* 0x000ee2000c1e1b00 */
[----:B------:R-:W-:Y:S01]  /*1610*/  IMAD.WIDE R12, R5, 0x8, R26 ;  /* 0x00000008050c7825 */ /* 0x000fe200078e021a */
[----:B------:R-:W-:Y:S01]  /*1620*/  LEA R33, R6, R34, 0x2 ;  /* 0x0000002206217211 */ /* 0x000fe200078e10ff */
[----:B---3--:R-:W-:-:S07]  /*1630*/  DMUL R28, R18, R28 ;  /* 0x0000001c121c7228 */ /* 0x008fce0000000000 */
[----:B------:R-:W-:Y:S04]  /*1640*/  STG.E.64 desc[UR12][R24.64], R28 ;  /* 0x0000001c18007986 */ /* 0x000fe8000c101b0c */
[----:B--2---:R-:W2:Y:S01]  /*1650*/  LDG.E.64 R16, desc[UR12][R12.64] ;  /* 0x0000000c0c107981 */ /* 0x004ea2000c1e1b00 */
[----:B-1----:R-:W-:-:S04]  /*1660*/  IMAD.WIDE R20, R33, 0x8, R14 ;  /* 0x0000000821147825 */ /* 0x002fc800078e020e */
[----:B------:R-:W-:Y:S01]  /*1670*/  IMAD.WIDE R26, R8, 0x8, R30 ;  /* 0x00000008081a7825 */ /* 0x000fe200078e021e */
[----:B--2---:R1:W-:Y:S04]  /*1680*/  STG.E.64 desc[UR12][R20.64], R16 ;  /* 0x0000001014007986 */ /* 0x0043e8000c101b0c */
[----:B------:R-:W2:Y:S01]  /*1690*/  LDG.E.64 R22, desc[UR12][R26.64] ;  /* 0x0000000c1a167981 */ /* 0x000ea2000c1e1b00 */
[----:B0-----:R-:W-:Y:S01]  /*16a0*/  IMAD.WIDE R18, R5, 0x8, R12 ;  /* 0x0000000805127825 */ /* 0x001fe200078e020c */
[----:B------:R-:W-:Y:S01]  /*16b0*/  LEA R37, R6, R37, 0x2 ;  /* 0x0000002506257211 */ /* 0x000fe200078e10ff */
[----:B--2---:R-:W-:-:S07]  /*16c0*/  DMUL R22, R16, R22 ;  /* 0x0000001610167228 */ /* 0x004fce0000000000 */
[----:B------:R2:W-:Y:S04]  /*16d0*/  STG.E.64 desc[UR12][R20.64], R22 ;  /* 0x0000001614007986 */ /* 0x0005e8000c101b0c */
[----:B------:R-:W3:Y:S01]  /*16e0*/  LDG.E.64 R18, desc[UR12][R18.64] ;  /* 0x0000000c12127981 */ /* 0x000ee2000c1e1b00 */
[----:B------:R-:W-:-:S04]  /*16f0*/  IMAD.WIDE R14, R37, 0x8, R14 ;  /* 0x00000008250e7825 */ /* 0x000fc800078e020e */
[----:B------:R-:W-:Y:S01]  /*1700*/  IMAD.WIDE R12, R8, 0x8, R26 ;  /* 0x00000008080c7825 */ /* 0x000fe200078e021a */
[----:B---3--:R2:W-:Y:S05]  /*1710*/  STG.E.64 desc[UR12][R14.64], R18 ;  /* 0x000000120e007986 */ /* 0x0085ea000c101b0c */
[----:B------:R-:W1:Y:S01]  /*1720*/  LDG.E.64 R12, desc[UR12][R12.64] ;  /* 0x0000000c0c0c7981 */ /* 0x000e62000c1e1b00 */
[----:B------:R-:W-:Y:S01]  /*1730*/  LEA R10, R5, R10, 0x2 ;  /* 0x0000000a050a7211 */ /* 0x000fe200078e10ff */
[----:B------:R-:W-:Y:S01]  /*1740*/  UPLOP3.LUT UP0, UPT, UPT, UPT, UPT, 0x40, 0x4 ;  /* 0x000000000004789c */ /* 0x000fe20003f0e870 */
[C---:B------:R-:W-:Y:S01]  /*1750*/  LEA R9, R6.reuse, R9, 0x2 ;  /* 0x0000000906097211 */ /* 0x040fe200078e10ff */
[----:B------:R-:W-:Y:S01]  /*1760*/  UIADD3 UR8, UPT, UPT, UR8, 0x8, URZ ;  /* 0x0000000808087890 */ /* 0x000fe2000fffe0ff */
[----:B------:R-:W-:-:S02]  /*1770*/  LEA R34, R6, R33, 0x2 ;  /* 0x0000002106227211 */ /* 0x000fc400078e10ff */
[C---:B------:R-:W-:Y:S02]  /*1780*/  LEA R37, R6.reuse, R37, 0x2 ;  /* 0x0000002506257211 */ /* 0x040fe400078e10ff */
[----:B------:R-:W-:Y:S02]  /*1790*/  LEA R11, R6, R11, 0x2 ;  /* 0x0000000b060b7211 */ /* 0x000fe400078e10ff */
[----:B------:R-:W-:Y:S01]  /*17a0*/  LEA R35, R8, R35, 0x2 ;  /* 0x0000002308237211 */ /* 0x000fe200078e10ff */
[----:B-1----:R-:W-:-:S07]  /*17b0*/  DMUL R16, R18, R12 ;  /* 0x0000000c12107228 */ /* 0x002fce0000000000 */
[----:B------:R2:W-:Y:S04]  /*17c0*/  STG.E.64 desc[UR12][R14.64], R16 ;  /* 0x000000100e007986 */ /* 0x0005e8000c101b0c */
.L_x_5:
[----:B------:R-:W-:-:S09]  /*17d0*/  UISETP.NE.OR UP0, UPT, UR8, 0x1, UP0 ;  /* 0x000000010800788c */ /* 0x000fd20008705670 */
[----:B------:R-:W-:Y:S05]  /*17e0*/  BRA.U !UP0, `(.L_x_1) ;  /* 0x0000000108b07547 */ /* 0x000fea000b800000 */
.L_x_2:
[----:B-12-4-:R-:W1:Y:S08]  /*17f0*/  LDC.64 R18, c[0x0][0x380] ;  /* 0x0000e000ff127b82 */ /* 0x016e700000000a00 */
        /* <DEDUP_REMOVED lines=10> */
[----:B------:R1:W-:Y:S04]  /*18a0*/  STG.E.64 desc[UR12][R32.64], R16 ;  /* 0x0000001020007986 */ /* 0x0003e8000c101b0c */
[----:B------:R-:W2:Y:S01]  /*18b0*/  LDG.E.64 R30, desc[UR12][R20.64] ;  /* 0x0000000c141e7981 */ /* 0x000ea2000c1e1b00 */
[----:B------:R-:W-:-:S04]  /*18c0*/  IMAD.WIDE R26, R9, 0x8, R14 ;  /* 0x00000008091a7825 */ /* 0x000fc800078e020e */
[----:B------:R-:W-:Y:S01]  /*18d0*/  IMAD.WIDE R24, R8, 0x8, R12 ;  /* 0x0000000808187825 */ /* 0x000fe200078e020c */
[----:B--2---:R2:W-:Y:S04]  /*18e0*/  STG.E.64 desc[UR12][R26.64], R30 ;  /* 0x0000001e1a007986 */ /* 0x0045e8000c101b0c */
[----:B------:R-:W3:Y:S01]  /*18f0*/  LDG.E.64 R28, desc[UR12][R24.64] ;  /* 0x0000000c181c7981 */ /* 0x000ee2000c1e1b00 */
[----:B------:R-:W-:Y:S01]  /*1900*/  IMAD.WIDE R18, R5, 0x8, R20 ;  /* 0x0000000805127825 */ /* 0x000fe200078e0214 */
[----:B---3--:R-:W-:-:S07]  /*1910*/  DMUL R28, R30, R28 ;  /* 0x0000001c1e1c7228 */ /* 0x008fce0000000000 */
[----:B------:R4:W-:Y:S04]  /*1920*/  STG.E.64 desc[UR12][R26.64], R28 ;  /* 0x0000001c1a007986 */ /* 0x0009e8000c101b0c */
[----:B0-----:R-:W3:Y:S01]  /*1930*/  LDG.E.64 R22, desc[UR12][R18.64] ;  /* 0x0000000c12167981 */ /* 0x001ee2000c1e1b00 */
[----:B-1----:R-:W-:-:S04]  /*1940*/  IMAD.WIDE R16, R34, 0x8, R14 ;  /* 0x0000000822107825 */ /* 0x002fc800078e020e */
[----:B------:R-:W-:Y:S01]  /*1950*/  IMAD.WIDE R12, R8, 0x8, R24 ;  /* 0x00000008080c7825 */ /* 0x000fe200078e0218 */
[----:B---3--:R4:W-:Y:S04]  /*1960*/  STG.E.64 desc[UR12][R16.64], R22 ;  /* 0x0000001610007986 */ /* 0x0089e8000c101b0c */
[----:B------:R-:W3:Y:S01]  /*1970*/  LDG.E.64 R20, desc[UR12][R12.64] ;  /* 0x0000000c0c147981 */ /* 0x000ee2000c1e1b00 */
[----:B--2---:R-:W-:Y:S01]  /*1980*/  IMAD.WIDE R30, R5, 0x8, R18 ;  /* 0x00000008051e7825 */ /* 0x004fe200078e0212 */
[----:B---3--:R-:W-:-:S07]  /*1990*/  DMUL R20, R22, R20 ;  /* 0x0000001416147228 */ /* 0x008fce0000000000 */
[----:B------:R4:W-:Y:S04]  /*19a0*/  STG.E.64 desc[UR12][R16.64], R20 ;  /* 0x0000001410007986 */ /* 0x0009e8000c101b0c */
[----:B------:R-:W2:Y:S01]  /*19b0*/  LDG.E.64 R30, desc[UR12][R30.64] ;  /* 0x0000000c1e1e7981 */ /* 0x000ea2000c1e1b00 */
[----:B------:R-:W-:-:S04]  /*19c0*/  IMAD.WIDE R14, R37, 0x8, R14 ;  /* 0x00000008250e7825 */ /* 0x000fc800078e020e */
[----:B------:R-:W-:Y:S01]  /*19d0*/  IMAD.WIDE R24, R8, 0x8, R12 ;  /* 0x0000000808187825 */ /* 0x000fe200078e020c */
[----:B--2---:R4:W-:Y:S04]  /*19e0*/  STG.E.64 desc[UR12][R14.64], R30 ;  /* 0x0000001e0e007986 */ /* 0x0049e8000c101b0c */
[----:B------:R-:W2:Y:S01]  /*19f0*/  LDG.E.64 R18, desc[UR12][R24.64] ;  /* 0x0000000c18127981 */ /* 0x000ea2000c1e1b00 */
[----:B------:R-:W-:Y:S01]  /*1a00*/  UIADD3 UR8, UPT, UPT, UR8, 0x4, URZ ;  /* 0x0000000408087890 */ /* 0x000fe2000fffe0ff */
[----:B------:R-:W-:Y:S02]  /*1a10*/  LEA R10, R5, R10, 0x2 ;  /* 0x0000000a050a7211 */ /* 0x000fe400078e10ff */
[C---:B------:R-:W-:Y:S01]  /*1a20*/  LEA R11, R6.reuse, R11, 0x2 ;  /* 0x0000000b060b7211 */ /* 0x040fe200078e10ff */
[----:B------:R-:W-:Y:S01]  /*1a30*/  UISETP.NE.AND UP0, UPT, UR8, 0x1, UPT ;  /* 0x000000010800788c */ /* 0x000fe2000bf05270 */
[----:B------:R-:W-:-:S02]  /*1a40*/  LEA R9, R6, R9, 0x2 ;  /* 0x0000000906097211 */ /* 0x000fc400078e10ff */
[C---:B------:R-:W-:Y:S02]  /*1a50*/  LEA R34, R6.reuse, R34, 0x2 ;  /* 0x0000002206227211 */ /* 0x040fe400078e10ff */
[----:B------:R-:W-:Y:S02]  /*1a60*/  LEA R37, R6, R37, 0x2 ;  /* 0x0000002506257211 */ /* 0x000fe400078e10ff */
[----:B------:R-:W-:Y:S01]  /*1a70*/  LEA R35, R8, R35, 0x2 ;  /* 0x0000002308237211 */ /* 0x000fe200078e10ff */
[----:B--2---:R-:W-:-:S07]  /*1a80*/  DMUL R18, R30, R18 ;  /* 0x000000121e127228 */ /* 0x004fce0000000000 */
[----:B------:R4:W-:Y:S01]  /*1a90*/  STG.E.64 desc[UR12][R14.64], R18 ;  /* 0x000000120e007986 */ /* 0x0009e2000c101b0c */
[----:B------:R-:W-:Y:S05]  /*1aa0*/  BRA.U UP0, `(.L_x_2) ;  /* 0xfffffffd00507547 */ /* 0x000fea000b83ffff */
.L_x_1:
[----:B------:R-:W-:Y:S05]  /*1ab0*/  @P0 BRA `(.L_x_6) ;  /* 0xffffffe400dc0947 */ /* 0x000fea000383ffff */
[----:B0-----:R-:W-:Y:S05]  /*1ac0*/  EXIT ;  /* 0x000000000000794d */ /* 0x001fea0003800000 */
.L_x_7:
[----:B------:R-:W-:-:S00]  /*1ad0*/  BRA `(.L_x_7) ;  /* 0xfffffffc00fc7947 */ /* 0x000fc0000383ffff */
[----:B------:R-:W-:-:S00]  /*1ae0*/  NOP ;  /* 0x0000000000007918 */ /* 0x000fc00000000000 */
        /* <DEDUP_REMOVED lines=9> */
.L_x_8:


//--------------------- .nv.shared.reserved.0     --------------------------
	.section	.nv.shared.reserved.0,"aw",@nobits
	.weak		__nv_reservedSMEM_offset_0_alias
	.size		__nv_reservedSMEM_offset_0_alias, 0, 64
	.other		__nv_reservedSMEM_offset_0_alias,@"STO_CUDA_RESERVED_SHARED STV_DEFAULT"
__nv_reservedSMEM_offset_0_alias:
	.zero		0
	.zero		64


//--------------------- .nv.constant0._Z12neighborCubePKdPdS1_iii --------------------------
	.section	.nv.constant0._Z12neighborCubePKdPdS1_iii,"a",@progbits
	.sectionflags	@""
	.align	4
.nv.constant0._Z12neighborCubePKdPdS1_iii:
	.zero		932


//--------------------- SYMBOLS --------------------------

	.type		.nv.reservedSmem.offset0,@object
	.size		.nv.reservedSmem.offset0,0x4
